	.target	sm_90a

	.elftype	@"ET_EXEC"


//--------------------- .note.nv.tkinfo           --------------------------
	.section	.note.nv.tkinfo,"",@"SHT_NOTE"
	.sectionflags	@"SHF_NOTE_NV_TKINFO"
	.tkinfo
        /*0018*/ 	.word	0x00000002
        /*0030*/ 	.string	""
        /*0030*/ 	.string	"ptxas"
        /*0030*/ 	.string	"Cuda compilation tools, release 13.0, V13.0.88"
        /*0030*/ 	.string	"Build cuda_13.0.r13.0/compiler.36424714_0"
        /*0030*/ 	.string	"-arch sm_90a -m 64 "



//--------------------- .note.nv.cuinfo           --------------------------
	.section	.note.nv.cuinfo,"",@"SHT_NOTE"
	.sectionflags	@"SHF_NOTE_NV_CUINFO"
        /*0018*/ 	.short	0x0002
        /*001a*/ 	.short	0x005a
        /*001c*/ 	.short	0x0082
	.zero		2


//--------------------- .nv.info                  --------------------------
	.section	.nv.info,"",@"SHT_CUDA_INFO"
	.align	4


	//----- nvinfo : EIATTR_REGCOUNT
	.align		4
        /*0000*/ 	.byte	0x04, 0x2f
        /*0002*/ 	.short	(.L_15 - .L_14)
	.align		4
.L_14:
        /*0004*/ 	.word	index@(_ZN7cutlass13device_kernelINS_4gemm6kernel13GemmUniversalIN4cute5tupleIJiiiiEEENS1_10collective13CollectiveMmaINS1_34MainloopSm90TmaGmmaWarpSpecializedILi22ENS5_IJNS4_1CILi1EEESB_SB_EEENS1_32KernelTmaWarpSpecializedPingpongEEENS5_IJNSA_ILi64EEENSA_ILi256EEENSA_ILi32EEEEEEaNS5_IJlSB_lEEEaSJ_NS4_8TiledMMAINS4_8MMA_AtomIJNS4_4SM904GMMA27MMA_64x256x32_S32S8S8_SS_TNEEEENS4_6LayoutISC_NS5_IJNSA_ILi0EEESR_SR_EEEEENS5_IJNS4_10UnderscoreESU_SU_EEEEENS4_13SM90_TMA_LOADENS4_14ComposedLayoutINS4_7SwizzleILi1ELi4ELi3EEENS4_18smem_ptr_flag_bitsILi8EEENSQ_INS5_IJNSA_ILi8EEESH_EEENS5_IJSH_SB_EEEEEEEvNS4_8identityESX_S17_vS18_EENS_8epilogue10collective6detail29Sm90TmaWarpSpecializedAdapterINS1B_15DefaultEpilogueIaSJ_SJ_NS1A_6thread17LinearCombinationIaLi1EiiLNS1F_9ScaleType4KindE0ELNS_15FloatRoundStyleE2EaEENS1_15EpilogueDefaultEEEEEvvEEEEvNT_6ParamsE)
        /*0008*/ 	.word	0x000000a8


	//----- nvinfo : EIATTR_FRAME_SIZE
	.align		4
.L_15:
        /*000c*/ 	.byte	0x04, 0x11
        /*000e*/ 	.short	(.L_17 - .L_16)
	.align		4
.L_16:
        /*0010*/ 	.word	index@(_ZN7cutlass13device_kernelINS_4gemm6kernel13GemmUniversalIN4cute5tupleIJiiiiEEENS1_10collective13CollectiveMmaINS1_34MainloopSm90TmaGmmaWarpSpecializedILi22ENS5_IJNS4_1CILi1EEESB_SB_EEENS1_32KernelTmaWarpSpecializedPingpongEEENS5_IJNSA_ILi64EEENSA_ILi256EEENSA_ILi32EEEEEEaNS5_IJlSB_lEEEaSJ_NS4_8TiledMMAINS4_8MMA_AtomIJNS4_4SM904GMMA27MMA_64x256x32_S32S8S8_SS_TNEEEENS4_6LayoutISC_NS5_IJNSA_ILi0EEESR_SR_EEEEENS5_IJNS4_10UnderscoreESU_SU_EEEEENS4_13SM90_TMA_LOADENS4_14ComposedLayoutINS4_7SwizzleILi1ELi4ELi3EEENS4_18smem_ptr_flag_bitsILi8EEENSQ_INS5_IJNSA_ILi8EEESH_EEENS5_IJSH_SB_EEEEEEEvNS4_8identityESX_S17_vS18_EENS_8epilogue10collective6detail29Sm90TmaWarpSpecializedAdapterINS1B_15DefaultEpilogueIaSJ_SJ_NS1A_6thread17LinearCombinationIaLi1EiiLNS1F_9ScaleType4KindE0ELNS_15FloatRoundStyleE2EaEENS1_15EpilogueDefaultEEEEEvvEEEEvNT_6ParamsE)
        /*0014*/ 	.word	0x00000008


	//----- nvinfo : EIATTR_MIN_STACK_SIZE
	.align		4
.L_17:
        /*0018*/ 	.byte	0x04, 0x12
        /*001a*/ 	.short	(.L_19 - .L_18)
	.align		4
.L_18:
        /*001c*/ 	.word	index@(_ZN7cutlass13device_kernelINS_4gemm6kernel13GemmUniversalIN4cute5tupleIJiiiiEEENS1_10collective13CollectiveMmaINS1_34MainloopSm90TmaGmmaWarpSpecializedILi22ENS5_IJNS4_1CILi1EEESB_SB_EEENS1_32KernelTmaWarpSpecializedPingpongEEENS5_IJNSA_ILi64EEENSA_ILi256EEENSA_ILi32EEEEEEaNS5_IJlSB_lEEEaSJ_NS4_8TiledMMAINS4_8MMA_AtomIJNS4_4SM904GMMA27MMA_64x256x32_S32S8S8_SS_TNEEEENS4_6LayoutISC_NS5_IJNSA_ILi0EEESR_SR_EEEEENS5_IJNS4_10UnderscoreESU_SU_EEEEENS4_13SM90_TMA_LOADENS4_14ComposedLayoutINS4_7SwizzleILi1ELi4ELi3EEENS4_18smem_ptr_flag_bitsILi8EEENSQ_INS5_IJNSA_ILi8EEESH_EEENS5_IJSH_SB_EEEEEEEvNS4_8identityESX_S17_vS18_EENS_8epilogue10collective6detail29Sm90TmaWarpSpecializedAdapterINS1B_15DefaultEpilogueIaSJ_SJ_NS1A_6thread17LinearCombinationIaLi1EiiLNS1F_9ScaleType4KindE0ELNS_15FloatRoundStyleE2EaEENS1_15EpilogueDefaultEEEEEvvEEEEvNT_6ParamsE)
        /*0020*/ 	.word	0x00000008
.L_19:


//--------------------- .nv.compat                --------------------------
	.section	.nv.compat,"",@"SHT_CUDA_COMPAT_INFO"
	.align	4
        /*0000*/ 	.byte	0x02, 0x09, 0x01, 0x00, 0x02, 0x02, 0x04, 0x00, 0x02, 0x05, 0x05, 0x00, 0x03, 0x07, 0x01, 0x01
        /*0010*/ 	.byte	0x02, 0x03, 0x01, 0x00, 0x02, 0x06, 0x01, 0x00, 0x04, 0x0b, 0x08, 0x00, 0x00, 0x00, 0x00, 0x00
        /*0020*/ 	.byte	0x00, 0x00, 0x00, 0x00


//--------------------- .nv.info._ZN7cutlass13device_kernelINS_4gemm6kernel13GemmUniversalIN4cute5tupleIJiiiiEEENS1_10collective13CollectiveMmaINS1_34MainloopSm90TmaGmmaWarpSpecializedILi22ENS5_IJNS4_1CILi1EEESB_SB_EEENS1_32KernelTmaWarpSpecializedPingpongEEENS5_IJNSA_ILi64EEENSA_ILi256EEENSA_ILi32EEEEEEaNS5_IJlSB_lEEEaSJ_NS4_8TiledMMAINS4_8MMA_AtomIJNS4_4SM904GMMA27MMA_64x256x32_S32S8S8_SS_TNEEEENS4_6LayoutISC_NS5_IJNSA_ILi0EEESR_SR_EEEEENS5_IJNS4_10UnderscoreESU_SU_EEEEENS4_13SM90_TMA_LOADENS4_14ComposedLayoutINS4_7SwizzleILi1ELi4ELi3EEENS4_18smem_ptr_flag_bitsILi8EEENSQ_INS5_IJNSA_ILi8EEESH_EEENS5_IJSH_SB_EEEEEEEvNS4_8identityESX_S17_vS18_EENS_8epilogue10collective6detail29Sm90TmaWarpSpecializedAdapterINS1B_15DefaultEpilogueIaSJ_SJ_NS1A_6thread17LinearCombinationIaLi1EiiLNS1F_9ScaleType4KindE0ELNS_15FloatRoundStyleE2EaEENS1_15EpilogueDefaultEEEEEvvEEEEvNT_6ParamsE --------------------------
	.section	.nv.info._ZN7cutlass13device_kernelINS_4gemm6kernel13GemmUniversalIN4cute5tupleIJiiiiEEENS1_10collective13CollectiveMmaINS1_34MainloopSm90TmaGmmaWarpSpecializedILi22ENS5_IJNS4_1CILi1EEESB_SB_EEENS1_32KernelTmaWarpSpecializedPingpongEEENS5_IJNSA_ILi64EEENSA_ILi256EEENSA_ILi32EEEEEEaNS5_IJlSB_lEEEaSJ_NS4_8TiledMMAINS4_8MMA_AtomIJNS4_4SM904GMMA27MMA_64x256x32_S32S8S8_SS_TNEEEENS4_6LayoutISC_NS5_IJNSA_ILi0EEESR_SR_EEEEENS5_IJNS4_10UnderscoreESU_SU_EEEEENS4_13SM90_TMA_LOADENS4_14ComposedLayoutINS4_7SwizzleILi1ELi4ELi3EEENS4_18smem_ptr_flag_bitsILi8EEENSQ_INS5_IJNSA_ILi8EEESH_EEENS5_IJSH_SB_EEEEEEEvNS4_8identityESX_S17_vS18_EENS_8epilogue10collective6detail29Sm90TmaWarpSpecializedAdapterINS1B_15DefaultEpilogueIaSJ_SJ_NS1A_6thread17LinearCombinationIaLi1EiiLNS1F_9ScaleType4KindE0ELNS_15FloatRoundStyleE2EaEENS1_15EpilogueDefaultEEEEEvvEEEEvNT_6ParamsE,"",@"SHT_CUDA_INFO"
	.sectionflags	@""
	.align	4


	//----- nvinfo : EIATTR_CUDA_API_VERSION
	.align		4
        /*0000*/ 	.byte	0x04, 0x37
        /*0002*/ 	.short	(.L_21 - .L_20)
.L_20:
        /*0004*/ 	.word	0x00000082


	//----- nvinfo : EIATTR_KPARAM_INFO
	.align		4
.L_21:
        /*0008*/ 	.byte	0x04, 0x17
        /*000a*/ 	.short	(.L_23 - .L_22)
.L_22:
        /*000c*/ 	.word	0x00000000
        /*0010*/ 	.short	0x0000
        /*0012*/ 	.short	0x0070
        /*0014*/ 	.byte	0x00, 0xf0, 0x01, 0x10


	//----- nvinfo : EIATTR_SPARSE_MMA_MASK
	.align		4
.L_23:
        /*0018*/ 	.byte	0x03, 0x50
        /*001a*/ 	.short	0x0000


	//----- nvinfo : EIATTR_MAXREG_COUNT
	.align		4
        /*001c*/ 	.byte	0x03, 0x1b
        /*001e*/ 	.short	0x00a8


	//----- nvinfo : EIATTR_NUM_BARRIERS
	.align		4
        /*0020*/ 	.byte	0x02, 0x4c
        /*0022*/ 	.byte	0x01
	.zero		1


	//----- nvinfo : EIATTR_EXTERNS
	.align		4
        /*0024*/ 	.byte	0x04, 0x0f
        /*0026*/ 	.short	(.L_25 - .L_24)


	//   ....[0]....
	.align		4
.L_24:
        /*0028*/ 	.word	index@(__assertfail)


	//----- nvinfo : EIATTR_ANNOTATIONS
	.align		4
.L_25:
        /*002c*/ 	.byte	0x04, 0x55
        /*002e*/ 	.short	(.L_27 - .L_26)


	//   ....[0]....
.L_26:
        /*0030*/ 	.word	0x00000001
        /*0034*/ 	.byte	0x40, 0x0d, 0x00, 0x00, 0x01, 0x00, 0x00, 0x00, 0x80, 0x82, 0x00, 0x00, 0x01, 0x00, 0x00, 0x00
        /*0044*/ 	.byte	0x90, 0x8e, 0x00, 0x00


	//----- nvinfo : EIATTR_MERCURY_ISA_VERSION
	.align		4
.L_27:
        /*0048*/ 	.byte	0x03, 0x5f
        /*004a*/ 	.short	0x0101


	//----- nvinfo : EIATTR_INT_WARP_WIDE_INSTR_OFFSETS
	.align		4
        /*004c*/ 	.byte	0x04, 0x31
        /*004e*/ 	.short	(.L_29 - .L_28)


	//   ....[0]....
.L_28:
        /*0050*/ 	.word	0x00000650


	//   ....[1]....
        /*0054*/ 	.word	0x00000670


	//   ....[2]....
        /*0058*/ 	.word	0x000006f0


	//   ....[3]....
        /*005c*/ 	.word	0x00000700


	//   ....[4]....
        /*0060*/ 	.word	0x00000710


	//   ....[5]....
        /*0064*/ 	.word	0x00000730


	//   ....[6]....
        /*0068*/ 	.word	0x000007c0


	//   ....[7]....
        /*006c*/ 	.word	0x000007e0


	//----- nvinfo : EIATTR_COOP_GROUP_MASK_REGIDS
	.align		4
.L_29:
        /*0070*/ 	.byte	0x04, 0x29
        /*0072*/ 	.short	(.L_31 - .L_30)


	//   ....[0]....
.L_30:
        /*0074*/ 	.word	0xffffffff


	//   ....[1]....
        /*0078*/ 	.word	0xffffffff


	//   ....[2]....
        /*007c*/ 	.word	0xffffffff


	//   ....[3]....
        /*0080*/ 	.word	0xffffffff


	//   ....[4]....
        /*0084*/ 	.word	0xffffffff


	//   ....[5]....
        /*0088*/ 	.word	0xffffffff


	//----- nvinfo : EIATTR_COOP_GROUP_INSTR_OFFSETS
	.align		4
.L_31:
        /*008c*/ 	.byte	0x04, 0x28
        /*008e*/ 	.short	(.L_33 - .L_32)


	//   ....[0]....
.L_32:
        /*0090*/ 	.word	0x00000070


	//   ....[1]....
        /*0094*/ 	.word	0x00000080


	//   ....[2]....
        /*0098*/ 	.word	0x00000140


	//   ....[3]....
        /*009c*/ 	.word	0x00000540


	//   ....[4]....
        /*00a0*/ 	.word	0x00000580


	//   ....[5]....
        /*00a4*/ 	.word	0x000005d0


	//----- nvinfo : EIATTR_REG_RECONFIG
	.align		4
.L_33:
        /*00a8*/ 	.byte	0x01, 0x54
	.zero		2


	//----- nvinfo : EIATTR_SYSCALL_OFFSETS
	.align		4
        /*00ac*/ 	.byte	0x04, 0x46
        /*00ae*/ 	.short	(.L_35 - .L_34)


	//   ....[0]....
.L_34:
        /*00b0*/ 	.word	0x000017e0


	//----- nvinfo : EIATTR_MBARRIER_INSTR_OFFSETS
	.align		4
.L_35:
        /*00b4*/ 	.byte	0x04, 0x39
        /*00b6*/ 	.short	(.L_37 - .L_36)


	//   ....[0]....
.L_36:
        /*00b8*/ 	.word	0x00000260
        /*00bc*/ 	.word	0x000000ff
        /*00c0*/ 	.word	0x00000000
        /*00c4*/ 	.short	0x0100
        /*00c6*/ 	.byte	0x08
	.zero		1


	//   ....[1]....
        /*00c8*/ 	.word	0x00000270
        /*00cc*/ 	.word	0x000000ff
        /*00d0*/ 	.word	0x000000b0
        /*00d4*/ 	.short	0x0100
        /*00d6*/ 	.byte	0x08
	.zero		1


	//   ....[2]....
        /*00d8*/ 	.word	0x00000280
        /*00dc*/ 	.word	0x000000ff
        /*00e0*/ 	.word	0x00000008
        /*00e4*/ 	.short	0x0100
        /*00e6*/ 	.byte	0x08
	.zero		1


	//   ....[3]....
        /*00e8*/ 	.word	0x00000290
        /*00ec*/ 	.word	0x000000ff
        /*00f0*/ 	.word	0x000000b8
        /*00f4*/ 	.short	0x0100
        /*00f6*/ 	.byte	0x08
	.zero		1


	//   ....[4]....
        /*00f8*/ 	.word	0x000002a0
        /*00fc*/ 	.word	0x000000ff
        /*0100*/ 	.word	0x00000010
        /*0104*/ 	.short	0x0100
        /*0106*/ 	.byte	0x08
	.zero		1


	//   ....[5]....
        /*0108*/ 	.word	0x000002b0
        /*010c*/ 	.word	0x000000ff
        /*0110*/ 	.word	0x000000c0
        /*0114*/ 	.short	0x0100
        /*0116*/ 	.byte	0x08
	.zero		1


	//   ....[6]....
        /*0118*/ 	.word	0x000002c0
        /*011c*/ 	.word	0x000000ff
        /*0120*/ 	.word	0x00000018
        /*0124*/ 	.short	0x0100
        /*0126*/ 	.byte	0x08
	.zero		1


	//   ....[7]....
        /*0128*/ 	.word	0x000002d0
        /*012c*/ 	.word	0x000000ff
        /*0130*/ 	.word	0x000000c8
        /*0134*/ 	.short	0x0100
        /*0136*/ 	.byte	0x08
	.zero		1


	//   ....[8]....
        /*0138*/ 	.word	0x000002e0
        /*013c*/ 	.word	0x000000ff
        /*0140*/ 	.word	0x00000020
        /*0144*/ 	.short	0x0100
        /*0146*/ 	.byte	0x08
	.zero		1


	//   ....[9]....
        /*0148*/ 	.word	0x000002f0
        /*014c*/ 	.word	0x000000ff
        /*0150*/ 	.word	0x000000d0
        /*0154*/ 	.short	0x0100
        /*0156*/ 	.byte	0x08
	.zero		1


	//   ....[10]....
        /*0158*/ 	.word	0x00000300
        /*015c*/ 	.word	0x000000ff
        /*0160*/ 	.word	0x00000028
        /*0164*/ 	.short	0x0100
        /*0166*/ 	.byte	0x08
	.zero		1


	//   ....[11]....
        /*0168*/ 	.word	0x00000310
        /*016c*/ 	.word	0x000000ff
        /*0170*/ 	.word	0x000000d8
        /*0174*/ 	.short	0x0100
        /*0176*/ 	.byte	0x08
	.zero		1


	//   ....[12]....
        /*0178*/ 	.word	0x00000320
        /*017c*/ 	.word	0x000000ff
        /*0180*/ 	.word	0x00000030
        /*0184*/ 	.short	0x0100
        /*0186*/ 	.byte	0x08
	.zero		1


	//   ....[13]....
        /*0188*/ 	.word	0x00000330
        /*018c*/ 	.word	0x000000ff
        /*0190*/ 	.word	0x000000e0
        /*0194*/ 	.short	0x0100
        /*0196*/ 	.byte	0x08
	.zero		1


	//   ....[14]....
        /*0198*/ 	.word	0x00000340
        /*019c*/ 	.word	0x000000ff
        /*01a0*/ 	.word	0x00000038
        /*01a4*/ 	.short	0x0100
        /*01a6*/ 	.byte	0x08
	.zero		1


	//   ....[15]....
        /*01a8*/ 	.word	0x00000350
        /*01ac*/ 	.word	0x000000ff
        /*01b0*/ 	.word	0x000000e8
        /*01b4*/ 	.short	0x0100
        /*01b6*/ 	.byte	0x08
	.zero		1


	//   ....[16]....
        /*01b8*/ 	.word	0x00000360
        /*01bc*/ 	.word	0x000000ff
        /*01c0*/ 	.word	0x00000040
        /*01c4*/ 	.short	0x0100
        /*01c6*/ 	.byte	0x08
	.zero		1


	//   ....[17]....
        /*01c8*/ 	.word	0x00000370
        /*01cc*/ 	.word	0x000000ff
        /*01d0*/ 	.word	0x000000f0
        /*01d4*/ 	.short	0x0100
        /*01d6*/ 	.byte	0x08
	.zero		1


	//   ....[18]....
        /*01d8*/ 	.word	0x00000380
        /*01dc*/ 	.word	0x000000ff
        /*01e0*/ 	.word	0x00000048
        /*01e4*/ 	.short	0x0100
        /*01e6*/ 	.byte	0x08
	.zero		1


	//   ....[19]....
        /*01e8*/ 	.word	0x00000390
        /*01ec*/ 	.word	0x000000ff
        /*01f0*/ 	.word	0x000000f8
        /*01f4*/ 	.short	0x0100
        /*01f6*/ 	.byte	0x08
	.zero		1


	//   ....[20]....
        /*01f8*/ 	.word	0x000003a0
        /*01fc*/ 	.word	0x000000ff
        /*0200*/ 	.word	0x00000050
        /*0204*/ 	.short	0x0100
        /*0206*/ 	.byte	0x08
	.zero		1


	//   ....[21]....
        /*0208*/ 	.word	0x000003b0
        /*020c*/ 	.word	0x000000ff
        /*0210*/ 	.word	0x00000100
        /*0214*/ 	.short	0x0100
        /*0216*/ 	.byte	0x08
	.zero		1


	//   ....[22]....
        /*0218*/ 	.word	0x000003c0
        /*021c*/ 	.word	0x000000ff
        /*0220*/ 	.word	0x00000058
        /*0224*/ 	.short	0x0100
        /*0226*/ 	.byte	0x08
	.zero		1


	//   ....[23]....
        /*0228*/ 	.word	0x000003d0
        /*022c*/ 	.word	0x000000ff
        /*0230*/ 	.word	0x00000108
        /*0234*/ 	.short	0x0100
        /*0236*/ 	.byte	0x08
	.zero		1


	//   ....[24]....
        /*0238*/ 	.word	0x000003e0
        /*023c*/ 	.word	0x000000ff
        /*0240*/ 	.word	0x00000060
        /*0244*/ 	.short	0x0100
        /*0246*/ 	.byte	0x08
	.zero		1


	//   ....[25]....
        /*0248*/ 	.word	0x000003f0
        /*024c*/ 	.word	0x000000ff
        /*0250*/ 	.word	0x00000110
        /*0254*/ 	.short	0x0100
        /*0256*/ 	.byte	0x08
	.zero		1


	//   ....[26]....
        /*0258*/ 	.word	0x00000400
        /*025c*/ 	.word	0x000000ff
        /*0260*/ 	.word	0x00000068
        /*0264*/ 	.short	0x0100
        /*0266*/ 	.byte	0x08
	.zero		1


	//   ....[27]....
        /*0268*/ 	.word	0x00000410
        /*026c*/ 	.word	0x000000ff
        /*0270*/ 	.word	0x00000118
        /*0274*/ 	.short	0x0100
        /*0276*/ 	.byte	0x08
	.zero		1


	//   ....[28]....
        /*0278*/ 	.word	0x00000420
        /*027c*/ 	.word	0x000000ff
        /*0280*/ 	.word	0x00000070
        /*0284*/ 	.short	0x0100
        /*0286*/ 	.byte	0x08
	.zero		1


	//   ....[29]....
        /*0288*/ 	.word	0x00000430
        /*028c*/ 	.word	0x000000ff
        /*0290*/ 	.word	0x00000120
        /*0294*/ 	.short	0x0100
        /*0296*/ 	.byte	0x08
	.zero		1


	//   ....[30]....
        /*0298*/ 	.word	0x00000440
        /*029c*/ 	.word	0x000000ff
        /*02a0*/ 	.word	0x00000078
        /*02a4*/ 	.short	0x0100
        /*02a6*/ 	.byte	0x08
	.zero		1


	//   ....[31]....
        /*02a8*/ 	.word	0x00000450
        /*02ac*/ 	.word	0x000000ff
        /*02b0*/ 	.word	0x00000128
        /*02b4*/ 	.short	0x0100
        /*02b6*/ 	.byte	0x08
	.zero		1


	//   ....[32]....
        /*02b8*/ 	.word	0x00000460
        /*02bc*/ 	.word	0x000000ff
        /*02c0*/ 	.word	0x00000080
        /*02c4*/ 	.short	0x0100
        /*02c6*/ 	.byte	0x08
	.zero		1


	//   ....[33]....
        /*02c8*/ 	.word	0x00000470
        /*02cc*/ 	.word	0x000000ff
        /*02d0*/ 	.word	0x00000130
        /*02d4*/ 	.short	0x0100
        /*02d6*/ 	.byte	0x08
	.zero		1


	//   ....[34]....
        /*02d8*/ 	.word	0x00000480
        /*02dc*/ 	.word	0x000000ff
        /*02e0*/ 	.word	0x00000088
        /*02e4*/ 	.short	0x0100
        /*02e6*/ 	.byte	0x08
	.zero		1


	//   ....[35]....
        /*02e8*/ 	.word	0x00000490
        /*02ec*/ 	.word	0x000000ff
        /*02f0*/ 	.word	0x00000138
        /*02f4*/ 	.short	0x0100
        /*02f6*/ 	.byte	0x08
	.zero		1


	//   ....[36]....
        /*02f8*/ 	.word	0x000004a0
        /*02fc*/ 	.word	0x000000ff
        /*0300*/ 	.word	0x00000090
        /*0304*/ 	.short	0x0100
        /*0306*/ 	.byte	0x08
	.zero		1


	//   ....[37]....
        /*0308*/ 	.word	0x000004b0
        /*030c*/ 	.word	0x000000ff
        /*0310*/ 	.word	0x00000140
        /*0314*/ 	.short	0x0100
        /*0316*/ 	.byte	0x08
	.zero		1


	//   ....[38]....
        /*0318*/ 	.word	0x000004c0
        /*031c*/ 	.word	0x000000ff
        /*0320*/ 	.word	0x00000098
        /*0324*/ 	.short	0x0100
        /*0326*/ 	.byte	0x08
	.zero		1


	//   ....[39]....
        /*0328*/ 	.word	0x000004d0
        /*032c*/ 	.word	0x000000ff
        /*0330*/ 	.word	0x00000148
        /*0334*/ 	.short	0x0100
        /*0336*/ 	.byte	0x08
	.zero		1


	//   ....[40]....
        /*0338*/ 	.word	0x000004e0
        /*033c*/ 	.word	0x000000ff
        /*0340*/ 	.word	0x000000a0
        /*0344*/ 	.short	0x0100
        /*0346*/ 	.byte	0x08
	.zero		1


	//   ....[41]....
        /*0348*/ 	.word	0x000004f0
        /*034c*/ 	.word	0x000000ff
        /*0350*/ 	.word	0x00000150
        /*0354*/ 	.short	0x0100
        /*0356*/ 	.byte	0x08
	.zero		1


	//   ....[42]....
        /*0358*/ 	.word	0x00000500
        /*035c*/ 	.word	0x000000ff
        /*0360*/ 	.word	0x000000a8
        /*0364*/ 	.short	0x0100
        /*0366*/ 	.byte	0x08
	.zero		1


	//   ....[43]....
        /*0368*/ 	.word	0x00000510
        /*036c*/ 	.word	0x000000ff
        /*0370*/ 	.word	0x00000158
        /*0374*/ 	.short	0x0100
        /*0376*/ 	.byte	0x08
	.zero		1


	//   ....[44]....
        /*0378*/ 	.word	0x00000820
        /*037c*/ 	.word	0x000000ff
        /*0380*/ 	.word	0x00000190
        /*0384*/ 	.short	0x0100
        /*0386*/ 	.byte	0x08
	.zero		1


	//   ....[45]....
        /*0388*/ 	.word	0x00000890
        /*038c*/ 	.word	0x000000ff
        /*0390*/ 	.word	0x00000198
        /*0394*/ 	.short	0x0100
        /*0396*/ 	.byte	0x08
	.zero		1


	//   ....[46]....
        /*0398*/ 	.word	0x000008b0
        /*039c*/ 	.word	0x000000ff
        /*03a0*/ 	.word	0x00000170
        /*03a4*/ 	.short	0x0100
        /*03a6*/ 	.byte	0x09
	.zero		1


	//   ....[47]....
        /*03a8*/ 	.word	0x000008c0
        /*03ac*/ 	.word	0x000000ff
        /*03b0*/ 	.word	0x00000178
        /*03b4*/ 	.short	0x0100
        /*03b6*/ 	.byte	0x09
	.zero		1


	//   ....[48]....
        /*03b8*/ 	.word	0x000008d0
        /*03bc*/ 	.word	0x000000ff
        /*03c0*/ 	.word	0x00000180
        /*03c4*/ 	.short	0x0100
        /*03c6*/ 	.byte	0x09
	.zero		1


	//   ....[49]....
        /*03c8*/ 	.word	0x000008e0
        /*03cc*/ 	.word	0x000000ff
        /*03d0*/ 	.word	0x00000188
        /*03d4*/ 	.short	0x0100
        /*03d6*/ 	.byte	0x09
	.zero		1


	//   ....[50]....
        /*03d8*/ 	.word	0x000016c0
        /*03dc*/ 	.word	0x0000009f
        /*03e0*/ 	.word	0x00000000
        /*03e4*/ 	.short	0x010a
        /*03e6*/ 	.byte	0x2a
	.zero		1


	//   ....[51]....
        /*03e8*/ 	.word	0x00001870
        /*03ec*/ 	.word	0x00000003
        /*03f0*/ 	.word	0x00000000
        /*03f4*/ 	.short	0x010a
        /*03f6*/ 	.byte	0x3f
	.zero		1


	//   ....[52]....
        /*03f8*/ 	.word	0x000018d0
        /*03fc*/ 	.word	0x00000003
        /*0400*/ 	.word	0x00000000
        /*0404*/ 	.short	0x010a
        /*0406*/ 	.byte	0x3f
	.zero		1


	//   ....[53]....
        /*0408*/ 	.word	0x00001ac0
        /*040c*/ 	.word	0x000000ff
        /*0410*/ 	.word	0x00000000
        /*0414*/ 	.short	0x010a
        /*0416*/ 	.byte	0x04
	.zero		1


	//   ....[54]....
        /*0418*/ 	.word	0x00001b00
        /*041c*/ 	.word	0x000000ff
        /*0420*/ 	.word	0x00000000
        /*0424*/ 	.short	0x010a
        /*0426*/ 	.byte	0x04
	.zero		1


	//   ....[55]....
        /*0428*/ 	.word	0x00001bf0
        /*042c*/ 	.word	0x000000ff
        /*0430*/ 	.word	0x00000000
        /*0434*/ 	.short	0x0101
        /*0436*/ 	.byte	0x04
	.zero		1


	//   ....[56]....
        /*0438*/ 	.word	0x00001ce0
        /*043c*/ 	.word	0x0000009e
        /*0440*/ 	.word	0x00000000
        /*0444*/ 	.short	0x0101
        /*0446*/ 	.byte	0x2d
	.zero		1


	//   ....[57]....
        /*0448*/ 	.word	0x00001db0
        /*044c*/ 	.word	0x000000ff
        /*0450*/ 	.word	0x00000000
        /*0454*/ 	.short	0x0101
        /*0456*/ 	.byte	0x06
	.zero		1


	//   ....[58]....
        /*0458*/ 	.word	0x00001e60
        /*045c*/ 	.word	0x0000009f
        /*0460*/ 	.word	0x00000010
        /*0464*/ 	.short	0x010a
        /*0466*/ 	.byte	0x2a
	.zero		1


	//   ....[59]....
        /*0468*/ 	.word	0x000082a0
        /*046c*/ 	.word	0x000000a0
        /*0470*/ 	.word	0x00000000
        /*0474*/ 	.short	0x0101
        /*0476*/ 	.byte	0x2d
	.zero		1


	//   ....[60]....
        /*0478*/ 	.word	0x00008c00
        /*047c*/ 	.word	0x0000000a
        /*0480*/ 	.word	0x000000b0
        /*0484*/ 	.short	0x010a
        /*0486*/ 	.byte	0x3f
	.zero		1


	//   ....[61]....
        /*0488*/ 	.word	0x00008fa0
        /*048c*/ 	.word	0x00000005
        /*0490*/ 	.word	0x00000198
        /*0494*/ 	.short	0x0101
        /*0496*/ 	.byte	0x3f
	.zero		1


	//   ....[62]....
        /*0498*/ 	.word	0x00009720
        /*049c*/ 	.word	0x00000009
        /*04a0*/ 	.word	0x00000000
        /*04a4*/ 	.short	0x010a
        /*04a6*/ 	.byte	0x3f
	.zero		1


	//   ....[63]....
        /*04a8*/ 	.word	0x000097a0
        /*04ac*/ 	.word	0x00000008
        /*04b0*/ 	.word	0x00000000
        /*04b4*/ 	.short	0x010a
        /*04b6*/ 	.byte	0x3f
	.zero		1


	//   ....[64]....
        /*04b8*/ 	.word	0x00009830
        /*04bc*/ 	.word	0x00000009
        /*04c0*/ 	.word	0x00000000
        /*04c4*/ 	.short	0x010a
        /*04c6*/ 	.byte	0x3f
	.zero		1


	//   ....[65]....
        /*04c8*/ 	.word	0x000098c0
        /*04cc*/ 	.word	0x00000008
        /*04d0*/ 	.word	0x00000000
        /*04d4*/ 	.short	0x010a
        /*04d6*/ 	.byte	0x3f
	.zero		1


	//   ....[66]....
        /*04d8*/ 	.word	0x00009950
        /*04dc*/ 	.word	0x00000009
        /*04e0*/ 	.word	0x00000000
        /*04e4*/ 	.short	0x010a
        /*04e6*/ 	.byte	0x3f
	.zero		1


	//   ....[67]....
        /*04e8*/ 	.word	0x000099e0
        /*04ec*/ 	.word	0x00000008
        /*04f0*/ 	.word	0x00000000
        /*04f4*/ 	.short	0x010a
        /*04f6*/ 	.byte	0x3f
	.zero		1


	//   ....[68]....
        /*04f8*/ 	.word	0x00009a70
        /*04fc*/ 	.word	0x00000009
        /*0500*/ 	.word	0x00000000
        /*0504*/ 	.short	0x010a
        /*0506*/ 	.byte	0x3f
	.zero		1


	//   ....[69]....
        /*0508*/ 	.word	0x00009b00
        /*050c*/ 	.word	0x00000008
        /*0510*/ 	.word	0x00000000
        /*0514*/ 	.short	0x010a
        /*0516*/ 	.byte	0x3f
	.zero		1


	//   ....[70]....
        /*0518*/ 	.word	0x00009b90
        /*051c*/ 	.word	0x00000009
        /*0520*/ 	.word	0x00000000
        /*0524*/ 	.short	0x010a
        /*0526*/ 	.byte	0x3f
	.zero		1


	//   ....[71]....
        /*0528*/ 	.word	0x00009c20
        /*052c*/ 	.word	0x00000008
        /*0530*/ 	.word	0x00000000
        /*0534*/ 	.short	0x010a
        /*0536*/ 	.byte	0x3f
	.zero		1


	//   ....[72]....
        /*0538*/ 	.word	0x00009cb0
        /*053c*/ 	.word	0x00000009
        /*0540*/ 	.word	0x00000000
        /*0544*/ 	.short	0x010a
        /*0546*/ 	.byte	0x3f
	.zero		1


	//   ....[73]....
        /*0548*/ 	.word	0x00009d40
        /*054c*/ 	.word	0x00000008
        /*0550*/ 	.word	0x00000000
        /*0554*/ 	.short	0x010a
        /*0556*/ 	.byte	0x3f
	.zero		1


	//   ....[74]....
        /*0558*/ 	.word	0x00009dd0
        /*055c*/ 	.word	0x00000009
        /*0560*/ 	.word	0x00000000
        /*0564*/ 	.short	0x010a
        /*0566*/ 	.byte	0x3f
	.zero		1


	//   ....[75]....
        /*0568*/ 	.word	0x00009e60
        /*056c*/ 	.word	0x00000008
        /*0570*/ 	.word	0x00000000
        /*0574*/ 	.short	0x010a
        /*0576*/ 	.byte	0x3f
	.zero		1


	//   ....[76]....
        /*0578*/ 	.word	0x00009ef0
        /*057c*/ 	.word	0x00000009
        /*0580*/ 	.word	0x00000000
        /*0584*/ 	.short	0x010a
        /*0586*/ 	.byte	0x3f
	.zero		1


	//   ....[77]....
        /*0588*/ 	.word	0x00009f80
        /*058c*/ 	.word	0x00000008
        /*0590*/ 	.word	0x00000000
        /*0594*/ 	.short	0x010a
        /*0596*/ 	.byte	0x3f
	.zero		1


	//   ....[78]....
        /*0598*/ 	.word	0x0000a010
        /*059c*/ 	.word	0x00000009
        /*05a0*/ 	.word	0x00000000
        /*05a4*/ 	.short	0x010a
        /*05a6*/ 	.byte	0x3f
	.zero		1


	//   ....[79]....
        /*05a8*/ 	.word	0x0000a0a0
        /*05ac*/ 	.word	0x00000008
        /*05b0*/ 	.word	0x00000000
        /*05b4*/ 	.short	0x010a
        /*05b6*/ 	.byte	0x3f
	.zero		1


	//   ....[80]....
        /*05b8*/ 	.word	0x0000a130
        /*05bc*/ 	.word	0x00000009
        /*05c0*/ 	.word	0x00000000
        /*05c4*/ 	.short	0x010a
        /*05c6*/ 	.byte	0x3f
	.zero		1


	//   ....[81]....
        /*05c8*/ 	.word	0x0000a1c0
        /*05cc*/ 	.word	0x00000008
        /*05d0*/ 	.word	0x00000000
        /*05d4*/ 	.short	0x010a
        /*05d6*/ 	.byte	0x3f
	.zero		1


	//   ....[82]....
        /*05d8*/ 	.word	0x0000a250
        /*05dc*/ 	.word	0x0000000b
        /*05e0*/ 	.word	0x00000000
        /*05e4*/ 	.short	0x010a
        /*05e6*/ 	.byte	0x3f
	.zero		1


	//   ....[83]....
        /*05e8*/ 	.word	0x0000a2e0
        /*05ec*/ 	.word	0x00000003
        /*05f0*/ 	.word	0x00000000
        /*05f4*/ 	.short	0x010a
        /*05f6*/ 	.byte	0x3f
	.zero		1


	//   ....[84]....
        /*05f8*/ 	.word	0x0000a340
        /*05fc*/ 	.word	0x0000009d
        /*0600*/ 	.word	0x00000000
        /*0604*/ 	.short	0x010a
        /*0606*/ 	.byte	0x3f
	.zero		1


	//   ....[85]....
        /*0608*/ 	.word	0x0000a390
        /*060c*/ 	.word	0x00000003
        /*0610*/ 	.word	0x00000000
        /*0614*/ 	.short	0x010a
        /*0616*/ 	.byte	0x3f
	.zero		1


	//   ....[86]....
        /*0618*/ 	.word	0x0000a3f0
        /*061c*/ 	.word	0x00000004
        /*0620*/ 	.word	0x00000000
        /*0624*/ 	.short	0x010a
        /*0626*/ 	.byte	0x3f
	.zero		1


	//   ....[87]....
        /*0628*/ 	.word	0x0000a440
        /*062c*/ 	.word	0x0000009d
        /*0630*/ 	.word	0x00000010
        /*0634*/ 	.short	0x010a
        /*0636*/ 	.byte	0x3f
	.zero		1


	//   ....[88]....
        /*0638*/ 	.word	0x0000a510
        /*063c*/ 	.word	0x0000000a
        /*0640*/ 	.word	0x000000b0
        /*0644*/ 	.short	0x010a
        /*0646*/ 	.byte	0x3f
	.zero		1


	//   ....[89]....
        /*0648*/ 	.word	0x0000a5e0
        /*064c*/ 	.word	0x00000009
        /*0650*/ 	.word	0x00000000
        /*0654*/ 	.short	0x010a
        /*0656*/ 	.byte	0x3f
	.zero		1


	//   ....[90]....
        /*0658*/ 	.word	0x0000a630
        /*065c*/ 	.word	0x00000008
        /*0660*/ 	.word	0x00000000
        /*0664*/ 	.short	0x010a
        /*0666*/ 	.byte	0x3f
	.zero		1


	//   ....[91]....
        /*0668*/ 	.word	0x0000a680
        /*066c*/ 	.word	0x00000009
        /*0670*/ 	.word	0x00000000
        /*0674*/ 	.short	0x010a
        /*0676*/ 	.byte	0x3f
	.zero		1


	//   ....[92]....
        /*0678*/ 	.word	0x0000a6d0
        /*067c*/ 	.word	0x00000008
        /*0680*/ 	.word	0x00000000
        /*0684*/ 	.short	0x010a
        /*0686*/ 	.byte	0x3f
	.zero		1


	//   ....[93]....
        /*0688*/ 	.word	0x0000a720
        /*068c*/ 	.word	0x00000009
        /*0690*/ 	.word	0x00000000
        /*0694*/ 	.short	0x010a
        /*0696*/ 	.byte	0x3f
	.zero		1


	//   ....[94]....
        /*0698*/ 	.word	0x0000a770
        /*069c*/ 	.word	0x00000008
        /*06a0*/ 	.word	0x00000000
        /*06a4*/ 	.short	0x010a
        /*06a6*/ 	.byte	0x3f
	.zero		1


	//   ....[95]....
        /*06a8*/ 	.word	0x0000a7c0
        /*06ac*/ 	.word	0x00000009
        /*06b0*/ 	.word	0x00000000
        /*06b4*/ 	.short	0x010a
        /*06b6*/ 	.byte	0x3f
	.zero		1


	//   ....[96]....
        /*06b8*/ 	.word	0x0000a810
        /*06bc*/ 	.word	0x00000008
        /*06c0*/ 	.word	0x00000000
        /*06c4*/ 	.short	0x010a
        /*06c6*/ 	.byte	0x3f
	.zero		1


	//   ....[97]....
        /*06c8*/ 	.word	0x0000a860
        /*06cc*/ 	.word	0x00000009
        /*06d0*/ 	.word	0x00000000
        /*06d4*/ 	.short	0x010a
        /*06d6*/ 	.byte	0x3f
	.zero		1


	//   ....[98]....
        /*06d8*/ 	.word	0x0000a8b0
        /*06dc*/ 	.word	0x00000008
        /*06e0*/ 	.word	0x00000000
        /*06e4*/ 	.short	0x010a
        /*06e6*/ 	.byte	0x3f
	.zero		1


	//   ....[99]....
        /*06e8*/ 	.word	0x0000a900
        /*06ec*/ 	.word	0x00000009
        /*06f0*/ 	.word	0x00000000
        /*06f4*/ 	.short	0x010a
        /*06f6*/ 	.byte	0x3f
	.zero		1


	//   ....[100]....
        /*06f8*/ 	.word	0x0000a950
        /*06fc*/ 	.word	0x00000008
        /*0700*/ 	.word	0x00000000
        /*0704*/ 	.short	0x010a
        /*0706*/ 	.byte	0x3f
	.zero		1


	//   ....[101]....
        /*0708*/ 	.word	0x0000a9a0
        /*070c*/ 	.word	0x00000009
        /*0710*/ 	.word	0x00000000
        /*0714*/ 	.short	0x010a
        /*0716*/ 	.byte	0x3f
	.zero		1


	//   ....[102]....
        /*0718*/ 	.word	0x0000a9f0
        /*071c*/ 	.word	0x00000008
        /*0720*/ 	.word	0x00000000
        /*0724*/ 	.short	0x010a
        /*0726*/ 	.byte	0x3f
	.zero		1


	//   ....[103]....
        /*0728*/ 	.word	0x0000aa40
        /*072c*/ 	.word	0x00000009
        /*0730*/ 	.word	0x00000000
        /*0734*/ 	.short	0x010a
        /*0736*/ 	.byte	0x3f
	.zero		1


	//   ....[104]....
        /*0738*/ 	.word	0x0000aa90
        /*073c*/ 	.word	0x00000008
        /*0740*/ 	.word	0x00000000
        /*0744*/ 	.short	0x010a
        /*0746*/ 	.byte	0x3f
	.zero		1


	//   ....[105]....
        /*0748*/ 	.word	0x0000aae0
        /*074c*/ 	.word	0x00000009
        /*0750*/ 	.word	0x00000000
        /*0754*/ 	.short	0x010a
        /*0756*/ 	.byte	0x3f
	.zero		1


	//   ....[106]....
        /*0758*/ 	.word	0x0000ab30
        /*075c*/ 	.word	0x00000008
        /*0760*/ 	.word	0x00000000
        /*0764*/ 	.short	0x010a
        /*0766*/ 	.byte	0x3f
	.zero		1


	//   ....[107]....
        /*0768*/ 	.word	0x0000ab80
        /*076c*/ 	.word	0x00000009
        /*0770*/ 	.word	0x00000000
        /*0774*/ 	.short	0x010a
        /*0776*/ 	.byte	0x3f
	.zero		1


	//   ....[108]....
        /*0778*/ 	.word	0x0000abd0
        /*077c*/ 	.word	0x00000008
        /*0780*/ 	.word	0x00000000
        /*0784*/ 	.short	0x010a
        /*0786*/ 	.byte	0x3f
	.zero		1


	//   ....[109]....
        /*0788*/ 	.word	0x0000ac20
        /*078c*/ 	.word	0x0000000b
        /*0790*/ 	.word	0x00000000
        /*0794*/ 	.short	0x010a
        /*0796*/ 	.byte	0x3f
	.zero		1


	//----- nvinfo : EIATTR_NUM_MBARRIERS
	.align		4
.L_37:
        /*0798*/ 	.byte	0x03, 0x38
        /*079a*/ 	.short	0x0032


	//----- nvinfo : EIATTR_EXIT_INSTR_OFFSETS
	.align		4
        /*079c*/ 	.byte	0x04, 0x1c
        /*079e*/ 	.short	(.L_39 - .L_38)


	//   ....[0]....
.L_38:
        /*07a0*/ 	.word	0x000013f0


	//   ....[1]....
        /*07a4*/ 	.word	0x00001450


	//   ....[2]....
        /*07a8*/ 	.word	0x00008930


	//   ....[3]....
        /*07ac*/ 	.word	0x00008960


	//   ....[4]....
        /*07b0*/ 	.word	0x0000a330


	//----- nvinfo : EIATTR_MAX_THREADS
	.align		4
.L_39:
        /*07b4*/ 	.byte	0x04, 0x05
        /*07b6*/ 	.short	(.L_41 - .L_40)
.L_40:
        /*07b8*/ 	.word	0x00000180
        /*07bc*/ 	.word	0x00000001
        /*07c0*/ 	.word	0x00000001


	//----- nvinfo : EIATTR_CRS_STACK_SIZE
	.align		4
.L_41:
        /*07c4*/ 	.byte	0x04, 0x1e
        /*07c6*/ 	.short	(.L_43 - .L_42)
.L_42:
        /*07c8*/ 	.word	0x00000000


	//----- nvinfo : EIATTR_CBANK_PARAM_SIZE
	.align		4
.L_43:
        /*07cc*/ 	.byte	0x03, 0x19
        /*07ce*/ 	.short	0x0470


	//----- nvinfo : EIATTR_PARAM_CBANK
	.align		4
        /*07d0*/ 	.byte	0x04, 0x0a
        /*07d2*/ 	.short	(.L_45 - .L_44)
	.align		4
.L_44:
        /*07d4*/ 	.word	index@(.nv.constant0._ZN7cutlass13device_kernelINS_4gemm6kernel13GemmUniversalIN4cute5tupleIJiiiiEEENS1_10collective13CollectiveMmaINS1_34MainloopSm90TmaGmmaWarpSpecializedILi22ENS5_IJNS4_1CILi1EEESB_SB_EEENS1_32KernelTmaWarpSpecializedPingpongEEENS5_IJNSA_ILi64EEENSA_ILi256EEENSA_ILi32EEEEEEaNS5_IJlSB_lEEEaSJ_NS4_8TiledMMAINS4_8MMA_AtomIJNS4_4SM904GMMA27MMA_64x256x32_S32S8S8_SS_TNEEEENS4_6LayoutISC_NS5_IJNSA_ILi0EEESR_SR_EEEEENS5_IJNS4_10UnderscoreESU_SU_EEEEENS4_13SM90_TMA_LOADENS4_14ComposedLayoutINS4_7SwizzleILi1ELi4ELi3EEENS4_18smem_ptr_flag_bitsILi8EEENSQ_INS5_IJNSA_ILi8EEESH_EEENS5_IJSH_SB_EEEEEEEvNS4_8identityESX_S17_vS18_EENS_8epilogue10collective6detail29Sm90TmaWarpSpecializedAdapterINS1B_15DefaultEpilogueIaSJ_SJ_NS1A_6thread17LinearCombinationIaLi1EiiLNS1F_9ScaleType4KindE0ELNS_15FloatRoundStyleE2EaEENS1_15EpilogueDefaultEEEEEvvEEEEvNT_6ParamsE)
        /*07d8*/ 	.short	0x0210
        /*07da*/ 	.short	0x0470


	//----- nvinfo : EIATTR_SW_WAR
	.align		4
.L_45:
        /*07dc*/ 	.byte	0x04, 0x36
        /*07de*/ 	.short	(.L_47 - .L_46)
.L_46:
        /*07e0*/ 	.word	0x00000008
.L_47:


//--------------------- .nv.callgraph             --------------------------
	.section	.nv.callgraph,"",@"SHT_CUDA_CALLGRAPH"
	.align	4
	.sectionentsize	8
	.align		4
        /*0000*/ 	.word	0x00000000
	.align		4
        /*0004*/ 	.word	0xffffffff
	.align		4
        /*0008*/ 	.word	index@(_ZN7cutlass13device_kernelINS_4gemm6kernel13GemmUniversalIN4cute5tupleIJiiiiEEENS1_10collective13CollectiveMmaINS1_34MainloopSm90TmaGmmaWarpSpecializedILi22ENS5_IJNS4_1CILi1EEESB_SB_EEENS1_32KernelTmaWarpSpecializedPingpongEEENS5_IJNSA_ILi64EEENSA_ILi256EEENSA_ILi32EEEEEEaNS5_IJlSB_lEEEaSJ_NS4_8TiledMMAINS4_8MMA_AtomIJNS4_4SM904GMMA27MMA_64x256x32_S32S8S8_SS_TNEEEENS4_6LayoutISC_NS5_IJNSA_ILi0EEESR_SR_EEEEENS5_IJNS4_10UnderscoreESU_SU_EEEEENS4_13SM90_TMA_LOADENS4_14ComposedLayoutINS4_7SwizzleILi1ELi4ELi3EEENS4_18smem_ptr_flag_bitsILi8EEENSQ_INS5_IJNSA_ILi8EEESH_EEENS5_IJSH_SB_EEEEEEEvNS4_8identityESX_S17_vS18_EENS_8epilogue10collective6detail29Sm90TmaWarpSpecializedAdapterINS1B_15DefaultEpilogueIaSJ_SJ_NS1A_6thread17LinearCombinationIaLi1EiiLNS1F_9ScaleType4KindE0ELNS_15FloatRoundStyleE2EaEENS1_15EpilogueDefaultEEEEEvvEEEEvNT_6ParamsE)
	.align		4
        /*000c*/ 	.word	index@(__assertfail)
	.align		4
        /*0010*/ 	.word	0x00000000
	.align		4
        /*0014*/ 	.word	0xfffffffe
	.align		4
        /*0018*/ 	.word	0x00000000
	.align		4
        /*001c*/ 	.word	0xfffffffd
	.align		4
        /*0020*/ 	.word	0x00000000
	.align		4
        /*0024*/ 	.word	0xfffffffc


//--------------------- .nv.constant4             --------------------------
	.section	.nv.constant4,"a",@progbits
	.align	8
	.align		8
.nv.constant4:
        /*0000*/ 	.dword	__assertfail
	.align		8
        /*0008*/ 	.dword	__unnamed_1
	.align		8
        /*0010*/ 	.dword	_ZN40_INTERNAL_1780f8a4_4_k_cu_9d24827c_271104cuda3std3__45__cpo5beginE
	.align		8
        /*0018*/ 	.dword	_ZN40_INTERNAL_1780f8a4_4_k_cu_9d24827c_271104cuda3std3__45__cpo3endE
	.align		8
        /*0020*/ 	.dword	_ZN40_INTERNAL_1780f8a4_4_k_cu_9d24827c_271104cuda3std3__45__cpo6cbeginE
	.align		8
        /*0028*/ 	.dword	_ZN40_INTERNAL_1780f8a4_4_k_cu_9d24827c_271104cuda3std3__45__cpo4cendE
	.align		8
        /*0030*/ 	.dword	_ZN40_INTERNAL_1780f8a4_4_k_cu_9d24827c_271104cuda3std3__442_GLOBAL__N__1780f8a4_4_k_cu_9d24827c_271106ignoreE
	.align		8
        /*0038*/ 	.dword	_ZN40_INTERNAL_1780f8a4_4_k_cu_9d24827c_271104cuda3std3__419piecewise_constructE
	.align		8
        /*0040*/ 	.dword	_ZN40_INTERNAL_1780f8a4_4_k_cu_9d24827c_271104cuda3std3__48in_placeE
	.align		8
        /*0048*/ 	.dword	_ZN40_INTERNAL_1780f8a4_4_k_cu_9d24827c_271104cuda3std6ranges3__45__cpo4swapE
	.align		8
        /*0050*/ 	.dword	_ZN40_INTERNAL_1780f8a4_4_k_cu_9d24827c_271104cuda3std6ranges3__45__cpo9iter_moveE
	.align		8
        /*0058*/ 	.dword	_ZN40_INTERNAL_1780f8a4_4_k_cu_9d24827c_271104cute7productE
	.align		8
        /*0060*/ 	.dword	_ZN40_INTERNAL_1780f8a4_4_k_cu_9d24827c_271104cute1_E
	.align		8
        /*0068*/ 	.dword	$str$22
	.align		8
        /*0070*/ 	.dword	$str$23


//--------------------- .text._ZN7cutlass13device_kernelINS_4gemm6kernel13GemmUniversalIN4cute5tupleIJiiiiEEENS1_10collective13CollectiveMmaINS1_34MainloopSm90TmaGmmaWarpSpecializedILi22ENS5_IJNS4_1CILi1EEESB_SB_EEENS1_32KernelTmaWarpSpecializedPingpongEEENS5_IJNSA_ILi64EEENSA_ILi256EEENSA_ILi32EEEEEEaNS5_IJlSB_lEEEaSJ_NS4_8TiledMMAINS4_8MMA_AtomIJNS4_4SM904GMMA27MMA_64x256x32_S32S8S8_SS_TNEEEENS4_6LayoutISC_NS5_IJNSA_ILi0EEESR_SR_EEEEENS5_IJNS4_10UnderscoreESU_SU_EEEEENS4_13SM90_TMA_LOADENS4_14ComposedLayoutINS4_7SwizzleILi1ELi4ELi3EEENS4_18smem_ptr_flag_bitsILi8EEENSQ_INS5_IJNSA_ILi8EEESH_EEENS5_IJSH_SB_EEEEEEEvNS4_8identityESX_S17_vS18_EENS_8epilogue10collective6detail29Sm90TmaWarpSpecializedAdapterINS1B_15DefaultEpilogueIaSJ_SJ_NS1A_6thread17LinearCombinationIaLi1EiiLNS1F_9ScaleType4KindE0ELNS_15FloatRoundStyleE2EaEENS1_15EpilogueDefaultEEEEEvvEEEEvNT_6ParamsE --------------------------
	.section	.text._ZN7cutlass13device_kernelINS_4gemm6kernel13GemmUniversalIN4cute5tupleIJiiiiEEENS1_10collective13CollectiveMmaINS1_34MainloopSm90TmaGmmaWarpSpecializedILi22ENS5_IJNS4_1CILi1EEESB_SB_EEENS1_32KernelTmaWarpSpecializedPingpongEEENS5_IJNSA_ILi64EEENSA_ILi256EEENSA_ILi32EEEEEEaNS5_IJlSB_lEEEaSJ_NS4_8TiledMMAINS4_8MMA_AtomIJNS4_4SM904GMMA27MMA_64x256x32_S32S8S8_SS_TNEEEENS4_6LayoutISC_NS5_IJNSA_ILi0EEESR_SR_EEEEENS5_IJNS4_10UnderscoreESU_SU_EEEEENS4_13SM90_TMA_LOADENS4_14ComposedLayoutINS4_7SwizzleILi1ELi4ELi3EEENS4_18smem_ptr_flag_bitsILi8EEENSQ_INS5_IJNSA_ILi8EEESH_EEENS5_IJSH_SB_EEEEEEEvNS4_8identityESX_S17_vS18_EENS_8epilogue10collective6detail29Sm90TmaWarpSpecializedAdapterINS1B_15DefaultEpilogueIaSJ_SJ_NS1A_6thread17LinearCombinationIaLi1EiiLNS1F_9ScaleType4KindE0ELNS_15FloatRoundStyleE2EaEENS1_15EpilogueDefaultEEEEEvvEEEEvNT_6ParamsE,"ax",@progbits
	.align	128
.text._ZN7cutlass13device_kernelINS_4gemm6kernel13GemmUniversalIN4cute5tupleIJiiiiEEENS1_10collective13CollectiveMmaINS1_34MainloopSm90TmaGmmaWarpSpecializedILi22ENS5_IJNS4_1CILi1EEESB_SB_EEENS1_32KernelTmaWarpSpecializedPingpongEEENS5_IJNSA_ILi64EEENSA_ILi256EEENSA_ILi32EEEEEEaNS5_IJlSB_lEEEaSJ_NS4_8TiledMMAINS4_8MMA_AtomIJNS4_4SM904GMMA27MMA_64x256x32_S32S8S8_SS_TNEEEENS4_6LayoutISC_NS5_IJNSA_ILi0EEESR_SR_EEEEENS5_IJNS4_10UnderscoreESU_SU_EEEEENS4_13SM90_TMA_LOADENS4_14ComposedLayoutINS4_7SwizzleILi1ELi4ELi3EEENS4_18smem_ptr_flag_bitsILi8EEENSQ_INS5_IJNSA_ILi8EEESH_EEENS5_IJSH_SB_EEEEEEEvNS4_8identityESX_S17_vS18_EENS_8epilogue10collective6detail29Sm90TmaWarpSpecializedAdapterINS1B_15DefaultEpilogueIaSJ_SJ_NS1A_6thread17LinearCombinationIaLi1EiiLNS1F_9ScaleType4KindE0ELNS_15FloatRoundStyleE2EaEENS1_15EpilogueDefaultEEEEEvvEEEEvNT_6ParamsE:
        .type           _ZN7cutlass13device_kernelINS_4gemm6kernel13GemmUniversalIN4cute5tupleIJiiiiEEENS1_10collective13CollectiveMmaINS1_34MainloopSm90TmaGmmaWarpSpecializedILi22ENS5_IJNS4_1CILi1EEESB_SB_EEENS1_32KernelTmaWarpSpecializedPingpongEEENS5_IJNSA_ILi64EEENSA_ILi256EEENSA_ILi32EEEEEEaNS5_IJlSB_lEEEaSJ_NS4_8TiledMMAINS4_8MMA_AtomIJNS4_4SM904GMMA27MMA_64x256x32_S32S8S8_SS_TNEEEENS4_6LayoutISC_NS5_IJNSA_ILi0EEESR_SR_EEEEENS5_IJNS4_10UnderscoreESU_SU_EEEEENS4_13SM90_TMA_LOADENS4_14ComposedLayoutINS4_7SwizzleILi1ELi4ELi3EEENS4_18smem_ptr_flag_bitsILi8EEENSQ_INS5_IJNSA_ILi8EEESH_EEENS5_IJSH_SB_EEEEEEEvNS4_8identityESX_S17_vS18_EENS_8epilogue10collective6detail29Sm90TmaWarpSpecializedAdapterINS1B_15DefaultEpilogueIaSJ_SJ_NS1A_6thread17LinearCombinationIaLi1EiiLNS1F_9ScaleType4KindE0ELNS_15FloatRoundStyleE2EaEENS1_15EpilogueDefaultEEEEEvvEEEEvNT_6ParamsE,@function
        .size           _ZN7cutlass13device_kernelINS_4gemm6kernel13GemmUniversalIN4cute5tupleIJiiiiEEENS1_10collective13CollectiveMmaINS1_34MainloopSm90TmaGmmaWarpSpecializedILi22ENS5_IJNS4_1CILi1EEESB_SB_EEENS1_32KernelTmaWarpSpecializedPingpongEEENS5_IJNSA_ILi64EEENSA_ILi256EEENSA_ILi32EEEEEEaNS5_IJlSB_lEEEaSJ_NS4_8TiledMMAINS4_8MMA_AtomIJNS4_4SM904GMMA27MMA_64x256x32_S32S8S8_SS_TNEEEENS4_6LayoutISC_NS5_IJNSA_ILi0EEESR_SR_EEEEENS5_IJNS4_10UnderscoreESU_SU_EEEEENS4_13SM90_TMA_LOADENS4_14ComposedLayoutINS4_7SwizzleILi1ELi4ELi3EEENS4_18smem_ptr_flag_bitsILi8EEENSQ_INS5_IJNSA_ILi8EEESH_EEENS5_IJSH_SB_EEEEEEEvNS4_8identityESX_S17_vS18_EENS_8epilogue10collective6detail29Sm90TmaWarpSpecializedAdapterINS1B_15DefaultEpilogueIaSJ_SJ_NS1A_6thread17LinearCombinationIaLi1EiiLNS1F_9ScaleType4KindE0ELNS_15FloatRoundStyleE2EaEENS1_15EpilogueDefaultEEEEEvvEEEEvNT_6ParamsE,(.L_x_366 - _ZN7cutlass13device_kernelINS_4gemm6kernel13GemmUniversalIN4cute5tupleIJiiiiEEENS1_10collective13CollectiveMmaINS1_34MainloopSm90TmaGmmaWarpSpecializedILi22ENS5_IJNS4_1CILi1EEESB_SB_EEENS1_32KernelTmaWarpSpecializedPingpongEEENS5_IJNSA_ILi64EEENSA_ILi256EEENSA_ILi32EEEEEEaNS5_IJlSB_lEEEaSJ_NS4_8TiledMMAINS4_8MMA_AtomIJNS4_4SM904GMMA27MMA_64x256x32_S32S8S8_SS_TNEEEENS4_6LayoutISC_NS5_IJNSA_ILi0EEESR_SR_EEEEENS5_IJNS4_10UnderscoreESU_SU_EEEEENS4_13SM90_TMA_LOADENS4_14ComposedLayoutINS4_7SwizzleILi1ELi4ELi3EEENS4_18smem_ptr_flag_bitsILi8EEENSQ_INS5_IJNSA_ILi8EEESH_EEENS5_IJSH_SB_EEEEEEEvNS4_8identityESX_S17_vS18_EENS_8epilogue10collective6detail29Sm90TmaWarpSpecializedAdapterINS1B_15DefaultEpilogueIaSJ_SJ_NS1A_6thread17LinearCombinationIaLi1EiiLNS1F_9ScaleType4KindE0ELNS_15FloatRoundStyleE2EaEENS1_15EpilogueDefaultEEEEEvvEEEEvNT_6ParamsE)
        .other          _ZN7cutlass13device_kernelINS_4gemm6kernel13GemmUniversalIN4cute5tupleIJiiiiEEENS1_10collective13CollectiveMmaINS1_34MainloopSm90TmaGmmaWarpSpecializedILi22ENS5_IJNS4_1CILi1EEESB_SB_EEENS1_32KernelTmaWarpSpecializedPingpongEEENS5_IJNSA_ILi64EEENSA_ILi256EEENSA_ILi32EEEEEEaNS5_IJlSB_lEEEaSJ_NS4_8TiledMMAINS4_8MMA_AtomIJNS4_4SM904GMMA27MMA_64x256x32_S32S8S8_SS_TNEEEENS4_6LayoutISC_NS5_IJNSA_ILi0EEESR_SR_EEEEENS5_IJNS4_10UnderscoreESU_SU_EEEEENS4_13SM90_TMA_LOADENS4_14ComposedLayoutINS4_7SwizzleILi1ELi4ELi3EEENS4_18smem_ptr_flag_bitsILi8EEENSQ_INS5_IJNSA_ILi8EEESH_EEENS5_IJSH_SB_EEEEEEEvNS4_8identityESX_S17_vS18_EENS_8epilogue10collective6detail29Sm90TmaWarpSpecializedAdapterINS1B_15DefaultEpilogueIaSJ_SJ_NS1A_6thread17LinearCombinationIaLi1EiiLNS1F_9ScaleType4KindE0ELNS_15FloatRoundStyleE2EaEENS1_15EpilogueDefaultEEEEEvvEEEEvNT_6ParamsE,@"STO_CUDA_ENTRY STV_DEFAULT"
_ZN7cutlass13device_kernelINS_4gemm6kernel13GemmUniversalIN4cute5tupleIJiiiiEEENS1_10collective13CollectiveMmaINS1_34MainloopSm90TmaGmmaWarpSpecializedILi22ENS5_IJNS4_1CILi1EEESB_SB_EEENS1_32KernelTmaWarpSpecializedPingpongEEENS5_IJNSA_ILi64EEENSA_ILi256EEENSA_ILi32EEEEEEaNS5_IJlSB_lEEEaSJ_NS4_8TiledMMAINS4_8MMA_AtomIJNS4_4SM904GMMA27MMA_64x256x32_S32S8S8_SS_TNEEEENS4_6LayoutISC_NS5_IJNSA_ILi0EEESR_SR_EEEEENS5_IJNS4_10UnderscoreESU_SU_EEEEENS4_13SM90_TMA_LOADENS4_14ComposedLayoutINS4_7SwizzleILi1ELi4ELi3EEENS4_18smem_ptr_flag_bitsILi8EEENSQ_INS5_IJNSA_ILi8EEESH_EEENS5_IJSH_SB_EEEEEEEvNS4_8identityESX_S17_vS18_EENS_8epilogue10collective6detail29Sm90TmaWarpSpecializedAdapterINS1B_15DefaultEpilogueIaSJ_SJ_NS1A_6thread17LinearCombinationIaLi1EiiLNS1F_9ScaleType4KindE0ELNS_15FloatRoundStyleE2EaEENS1_15EpilogueDefaultEEEEEvvEEEEvNT_6ParamsE:
[----:B------:R-:W0:Y:S02]  /*0000*/  LDC R1, c[0x0][0x28] ;  /* 0x00000a00ff017b82 */ /* 0x000e240000000800 */
[----:B0-----:R-:W-:Y:S01]  /*0010*/  VIADD R1, R1, 0xfffffff8 ;  /* 0xfffffff801017836 */ /* 0x001fe20000000000 */
[----:B------:R-:W0:Y:S01]  /*0020*/  S2R R4, SR_TID.X ;  /* 0x0000000000047919 */ /* 0x000e220000002100 */
[----:B------:R-:W-:Y:S01]  /*0030*/  ELECT P0, URZ, PT ;  /* 0x00000000003f782f */ /* 0x000fe20003800000 */
[----:B------:R-:W-:Y:S01]  /*0040*/  BSSY B0, `(.L_x_0) ;  /* 0x000000f000007945 */ /* 0x000fe20003800000 */
[--C-:B0-----:R-:W-:Y:S02]  /*0050*/  SHF.R.U32.HI R0, RZ, 0x5, R4.reuse ;  /* 0x00000005ff007819 */ /* 0x101fe40000011604 */
[----:B------:R-:W-:-:S03]  /*0060*/  SHF.R.U32.HI R5, RZ, 0x7, R4 ;  /* 0x00000007ff057819 */ /* 0x000fc60000011604 */
[----:B------:R-:W0:Y:S04]  /*0070*/  SHFL.IDX PT, R2, R0, RZ, 0x1f ;  /* 0x00001fff00027589 */ /* 0x000e2800000e0000 */
[----:B------:R1:W2:Y:S01]  /*0080*/  SHFL.IDX PT, R8, R5, RZ, 0x1f ;  /* 0x00001fff05087589 */ /* 0x0002a200000e0000 */
[----:B0-----:R-:W-:-:S13]  /*0090*/  ISETP.NE.OR P0, PT, R2, RZ, !P0 ;  /* 0x000000ff0200720c */ /* 0x001fda0004705670 */
[----:B-12---:R-:W-:Y:S05]  /*00a0*/  @P0 BRA `(.L_x_1) ;  /* 0x0000000000200947 */ /* 0x006fea0003800000 */
[----:B------:R-:W-:Y:S02]  /*00b0*/  ULDC.64 UR4, c[0x0][0x198] ;  /* 0x0000660000047ab9 */ /* 0x000fe40000000a00 */
[----:B------:R-:W-:Y:S02]  /*00c0*/  UIADD3 UR6, UP0, UR4, 0xf0, URZ ;  /* 0x000000f004067890 */ /* 0x000fe4000ff1e03f */
[----:B------:R-:W-:Y:S02]  /*00d0*/  UIADD3 UR4, UP1, UR4, 0x1f0, URZ ;  /* 0x000001f004047890 */ /* 0x000fe4000ff3e03f */
[----:B------:R-:W-:Y:S02]  /*00e0*/  UIADD3.X UR7, URZ, UR5, URZ, UP0, !UPT ;  /* 0x000000053f077290 */ /* 0x000fe400087fe43f */
[----:B------:R-:W-:-:S07]  /*00f0*/  UIADD3.X UR5, URZ, UR5, URZ, UP1, !UPT ;  /* 0x000000053f057290 */ /* 0x000fce0008ffe43f */
[----:B------:R0:W-:Y:S02]  /*0100*/  UTMACCTL.PF [UR6] ;  /* 0x00000000060079b9 */ /* 0x0001e40008040000 */
[----:B------:R0:W-:Y:S02]  /*0110*/  UTMACCTL.PF [UR4] ;  /* 0x00000000040079b9 */ /* 0x0001e40008040000 */
[----:B0-----:R-:W-:Y:S01]  /*0120*/  NOP ;  /* 0x0000000000007918 */ /* 0x001fe20000000000 */
.L_x_1:
[----:B------:R-:W-:Y:S05]  /*0130*/  BSYNC B0 ;  /* 0x0000000000007941 */ /* 0x000fea0003800000 */
.L_x_0:
[----:B------:R-:W0:Y:S02]  /*0140*/  SHFL.IDX PT, R3, R0, RZ, 0x1f ;  /* 0x00001fff00037589 */ /* 0x000e2400000e0000 */
[----:B0-----:R-:W-:-:S13]  /*0150*/  ISETP.NE.AND P0, PT, R3, RZ, PT ;  /* 0x000000ff0300720c */ /* 0x001fda0003f05270 */
[----:B------:R-:W-:Y:S05]  /*0160*/  @P0 BRA `(.L_x_2) ;  /* 0x0000000000f40947 */ /* 0x000fea0003800000 */
[----:B------:R-:W-:Y:S01]  /*0170*/  ELECT P0, URZ, PT ;  /* 0x00000000003f782f */ /* 0x000fe20003800000 */
[----:B------:R-:W-:-:S12]  /*0180*/  BSSY B0, `(.L_x_2) ;  /* 0x000003b000007945 */ /* 0x000fd80003800000 */
[----:B------:R-:W-:Y:S05]  /*0190*/  @!P0 BRA `(.L_x_3) ;  /* 0x0000000000e48947 */ /* 0x000fea0003800000 */
[----:B------:R-:W0:Y:S01]  /*01a0*/  S2UR UR8, SR_CgaCtaId ;  /* 0x00000000000879c3 */ /* 0x000e220000008800 */
[----:B------:R-:W-:Y:S01]  /*01b0*/  UMOV UR4, 0x400 ;  /* 0x0000040000047882 */ /* 0x000fe20000000000 */
[----:B------:R-:W-:Y:S01]  /*01c0*/  UMOV UR5, 0x1 ;  /* 0x0000000100057882 */ /* 0x000fe20000000000 */
[----:B------:R-:W-:Y:S02]  /*01d0*/  UMOV UR6, 0x80 ;  /* 0x0000008000067882 */ /* 0x000fe40000000000 */
[----:B------:R-:W-:-:S04]  /*01e0*/  UIADD3 UR6, -UR6, 0x100000, URZ ;  /* 0x0010000006067890 */ /* 0x000fc8000fffe13f */
[----:B------:R-:W-:Y:S02]  /*01f0*/  USHF.L.U32 UR7, UR6, 0xb, URZ ;  /* 0x0000000b06077899 */ /* 0x000fe4000800063f */
[----:B------:R-:W-:Y:S02]  /*0200*/  USHF.L.U32 UR6, UR6, 0x1, URZ ;  /* 0x0000000106067899 */ /* 0x000fe4000800063f */
[----:B0-----:R-:W-:Y:S02]  /*0210*/  ULEA UR8, UR8, UR4, 0x18 ;  /* 0x0000000408087291 */ /* 0x001fe4000f8ec03f */
[----:B------:R-:W-:-:S04]  /*0220*/  UIADD3 UR4, -UR5, 0x100000, URZ ;  /* 0x0010000005047890 */ /* 0x000fc8000fffe13f */
[----:B------:R-:W-:Y:S02]  /*0230*/  USHF.L.U32 UR5, UR4, 0xb, URZ ;  /* 0x0000000b04057899 */ /* 0x000fe4000800063f */
[----:B------:R-:W-:Y:S01]  /*0240*/  USHF.L.U32 UR4, UR4, 0x1, URZ ;  /* 0x0000000104047899 */ /* 0x000fe2000800063f */
[----:B------:R-:W0:Y:S11]  /*0250*/  FENCE.VIEW.ASYNC.S ;  /* 0x00000000000073c6 */ /* 0x000e360000000000 */
[----:B0-----:R0:W1:Y:S01]  /*0260*/  SYNCS.EXCH.64 URZ, [UR8], UR4 ;  /* 0x00000004083f75b2 */ /* 0x0010620008000100 */
[----:B------:R0:W2:Y:S01]  /*0270*/  SYNCS.EXCH.64 URZ, [UR8+0xb0], UR6 ;  /* 0x0000b006083f75b2 */ /* 0x0000a20008000100 */
[----:B------:R0:W3:Y:S01]  /*0280*/  SYNCS.EXCH.64 URZ, [UR8+0x8], UR4 ;  /* 0x00000804083f75b2 */ /* 0x0000e20008000100 */
[----:B------:R0:W4:Y:S01]  /*0290*/  SYNCS.EXCH.64 URZ, [UR8+0xb8], UR6 ;  /* 0x0000b806083f75b2 */ /* 0x0001220008000100 */
[----:B------:R0:W0:Y:S01]  /*02a0*/  SYNCS.EXCH.64 URZ, [UR8+0x10], UR4 ;  /* 0x00001004083f75b2 */ /* 0x0000220008000100 */
        /* <DEDUP_REMOVED lines=39> */
[----:B-1234-:R-:W-:Y:S01]  /*0520*/  NOP ;  /* 0x0000000000007918 */ /* 0x01efe20000000000 */
.L_x_3:
[----:B0-----:R-:W-:Y:S05]  /*0530*/  BSYNC B0 ;  /* 0x0000000000007941 */ /* 0x001fea0003800000 */
.L_x_2:
[----:B------:R-:W0:Y:S01]  /*0540*/  SHFL.IDX PT, R6, R0, RZ, 0x1f ;  /* 0x00001fff00067589 */ /* 0x000e2200000e0000 */
[----:B------:R-:W-:Y:S01]  /*0550*/  ELECT P0, URZ, PT ;  /* 0x00000000003f782f */ /* 0x000fe20003800000 */
[----:B------:R-:W-:Y:S01]  /*0560*/  NOP ;  /* 0x0000000000007918 */ /* 0x000fe20000000000 */
[----:B------:R-:W-:Y:S01]  /*0570*/  ELECT P1, URZ, PT ;  /* 0x00000000003f782f */ /* 0x000fe20003820000 */
[----:B------:R-:W1:Y:S01]  /*0580*/  SHFL.IDX PT, R3, R0, RZ, 0x1f ;  /* 0x00001fff00037589 */ /* 0x000e6200000e0000 */
[----:B------:R-:W-:Y:S01]  /*0590*/  UMOV UR4, 0x20 ;  /* 0x0000002000047882 */ /* 0x000fe20000000000 */
[----:B------:R-:W-:Y:S01]  /*05a0*/  UMOV UR11, 0x80 ;  /* 0x00000080000b7882 */ /* 0x000fe20000000000 */
[----:B------:R-:W-:Y:S01]  /*05b0*/  NOP ;  /* 0x0000000000007918 */ /* 0x000fe20000000000 */
[C---:B------:R-:W-:Y:S01]  /*05c0*/  VIADD R33, R8.reuse, 0xffffffff ;  /* 0xffffffff08217836 */ /* 0x040fe20000000000 */
[----:B------:R-:W2:Y:S01]  /*05d0*/  SHFL.IDX PT, R5, R5, RZ, 0x1f ;  /* 0x00001fff05057589 */ /* 0x000ea200000e0000 */
[----:B------:R-:W-:Y:S01]  /*05e0*/  ULDC.64 UR36, c[0x0][0x208] ;  /* 0x0000820000247ab9 */ /* 0x000fe20000000a00 */
[----:B------:R-:W-:-:S02]  /*05f0*/  ISETP.NE.AND P2, PT, R8, RZ, PT ;  /* 0x000000ff0800720c */ /* 0x000fc40003f45270 */
[----:B------:R-:W-:Y:S02]  /*0600*/  ISETP.GE.U32.AND P3, PT, R33, 0x2, PT ;  /* 0x000000022100780c */ /* 0x000fe40003f66070 */
[----:B0-----:R-:W-:Y:S02]  /*0610*/  ISETP.NE.OR P0, PT, R6, RZ, !P0 ;  /* 0x000000ff0600720c */ /* 0x001fe40004705670 */
[----:B-1----:R-:W-:Y:S02]  /*0620*/  ISETP.NE.OR P1, PT, R3, RZ, !P1 ;  /* 0x000000ff0300720c */ /* 0x002fe40004f25670 */
[----:B------:R-:W-:-:S04]  /*0630*/  SHF.R.S32.HI R3, RZ, 0x1f, R2 ;  /* 0x0000001fff037819 */ /* 0x000fc80000011402 */
[----:B------:R-:W-:-:S05]  /*0640*/  LEA.HI R3, R3, R2, RZ, 0x2 ;  /* 0x0000000203037211 */ /* 0x000fca00078f10ff */
[----:B------:R-:W-:Y:S01]  /*0650*/  VOTEU.ALL UP0, P0 ;  /* 0x00000000003f7886 */ /* 0x000fe20000000000 */
[----:B------:R-:W-:Y:S01]  /*0660*/  LOP3.LUT R3, R3, 0xfffffffc, RZ, 0xc0, !PT ;  /* 0xfffffffc03037812 */ /* 0x000fe200078ec0ff */
[----:B------:R-:W-:-:S03]  /*0670*/  VOTEU.ALL UP1, P1 ;  /* 0x00000000003f7886 */ /* 0x000fc60000820000 */
[----:B------:R-:W0:Y:S01]  /*0680*/  @!UP0 S2UR UR7, SR_CgaCtaId ;  /* 0x00000000000789c3 */ /* 0x000e220000008800 */
[----:B------:R-:W-:Y:S01]  /*0690*/  @!UP0 UMOV UR6, 0x400 ;  /* 0x0000040000068882 */ /* 0x000fe20000000000 */
[----:B------:R-:W-:-:S04]  /*06a0*/  @!UP0 UIADD3 UR4, -UR4, 0x100000, URZ ;  /* 0x0010000004048890 */ /* 0x000fc8000fffe13f */
[----:B------:R-:W-:Y:S02]  /*06b0*/  @!UP0 USHF.L.U32 UR5, UR4, 0xb, URZ ;  /* 0x0000000b04058899 */ /* 0x000fe4000800063f */
[----:B------:R-:W-:Y:S01]  /*06c0*/  @!UP0 USHF.L.U32 UR4, UR4, 0x1, URZ ;  /* 0x0000000104048899 */ /* 0x000fe2000800063f */
[----:B------:R-:W-:Y:S01]  /*06d0*/  IMAD.IADD R0, R2, 0x1, -R3 ;  /* 0x0000000102007824 */ /* 0x000fe200078e0a03 */
[----:B------:R-:W-:Y:S01]  /*06e0*/  @!UP1 UMOV UR9, 0x400 ;  /* 0x0000040000099882 */ /* 0x000fe20000000000 */
[----:B------:R-:W-:Y:S01]  /*06f0*/  VOTEU.ALL UP2, P1 ;  /* 0x00000000003f7886 */ /* 0x000fe20000840000 */
[----:B------:R-:W-:Y:S01]  /*0700*/  VOTEU.ALL UP3, P1 ;  /* 0x00000000003f7886 */ /* 0x000fe20000860000 */
[----:B------:R-:W-:Y:S01]  /*0710*/  VOTEU.ALL UP4, P1 ;  /* 0x00000000003f7886 */ /* 0x000fe20000880000 */
[----:B------:R-:W1:Y:S01]  /*0720*/  @!UP1 S2UR UR10, SR_CgaCtaId ;  /* 0x00000000000a99c3 */ /* 0x000e620000008800 */
[----:B------:R-:W-:Y:S01]  /*0730*/  VOTEU.ALL UP5, P1 ;  /* 0x00000000003f7886 */ /* 0x000fe200008a0000 */
[----:B------:R-:W-:-:S04]  /*0740*/  SHF.R.S32.HI R3, RZ, 0x1f, R4 ;  /* 0x0000001fff037819 */ /* 0x000fc80000011404 */
[----:B------:R-:W-:-:S04]  /*0750*/  LEA.HI R3, R3, R4, RZ, 0x7 ;  /* 0x0000000403037211 */ /* 0x000fc800078f38ff */
[----:B------:R-:W-:-:S05]  /*0760*/  LOP3.LUT R3, R3, 0xffffff80, RZ, 0xc0, !PT ;  /* 0xffffff8003037812 */ /* 0x000fca00078ec0ff */
[----:B------:R-:W-:Y:S01]  /*0770*/  IMAD.IADD R3, R4, 0x1, -R3 ;  /* 0x0000000104037824 */ /* 0x000fe200078e0a03 */
[----:B0-----:R-:W-:Y:S02]  /*0780*/  @!UP0 ULEA UR8, UR7, UR6, 0x18 ;  /* 0x0000000607088291 */ /* 0x001fe4000f8ec03f */
[----:B------:R-:W-:-:S04]  /*0790*/  @!UP1 UIADD3 UR6, -UR11, 0x100000, URZ ;  /* 0x001000000b069890 */ /* 0x000fc8000fffe13f */
[----:B------:R-:W-:Y:S02]  /*07a0*/  @!UP1 USHF.L.U32 UR7, UR6, 0xb, URZ ;  /* 0x0000000b06079899 */ /* 0x000fe4000800063f */
[----:B------:R-:W-:Y:S01]  /*07b0*/  @!UP1 USHF.L.U32 UR6, UR6, 0x1, URZ ;  /* 0x0000000106069899 */ /* 0x000fe2000800063f */
[----:B------:R-:W-:Y:S01]  /*07c0*/  VOTEU.ALL UP0, P0 ;  /* 0x00000000003f7886 */ /* 0x000fe20000000000 */
[----:B-1----:R-:W-:Y:S01]  /*07d0*/  @!UP1 ULEA UR9, UR10, UR9, 0x18 ;  /* 0x000000090a099291 */ /* 0x002fe2000f8ec03f */
[----:B------:R-:W-:Y:S02]  /*07e0*/  VOTEU.ALL UP1, P0 ;  /* 0x00000000003f7886 */ /* 0x000fe40000020000 */
[----:B------:R-:W-:Y:S01]  /*07f0*/  ULDC.64 UR10, c[0x0][0x598] ;  /* 0x00016600000a7ab9 */ /* 0x000fe20000000a00 */
[----:B------:R-:W-:Y:S01]  /*0800*/  ISETP.NE.AND P0, PT, R0, 0x3, PT ;  /* 0x000000030000780c */ /* 0x000fe20003f05270 */
[----:B------:R-:W0:Y:S02]  /*0810*/  FENCE.VIEW.ASYNC.S ;  /* 0x00000000000073c6 */ /* 0x000e240000000000 */
[----:B0-----:R0:W1:Y:S01]  /*0820*/  @!UP0 SYNCS.EXCH.64 URZ, [UR8+0x190], UR4 ;  /* 0x00019004083f85b2 */ /* 0x0010620008000100 */
[----:B------:R-:W-:-:S02]  /*0830*/  ISETP.NE.U32.AND P1, PT, RZ, UR10, PT ;  /* 0x0000000aff007c0c */ /* 0x000fc4000bf25070 */
[----:B------:R-:W-:Y:S02]  /*0840*/  ISETP.EQ.OR P0, PT, R0, RZ, !P0 ;  /* 0x000000ff0000720c */ /* 0x000fe40004702670 */
[----:B------:R-:W-:Y:S02]  /*0850*/  ISETP.NE.AND.EX P1, PT, RZ, UR11, PT, P1 ;  /* 0x0000000bff007c0c */ /* 0x000fe4000bf25310 */
[----:B------:R-:W-:-:S04]  /*0860*/  ISETP.EQ.AND P0, PT, R8, RZ, P0 ;  /* 0x000000ff0800720c */ /* 0x000fc80000702270 */
[----:B------:R-:W-:-:S04]  /*0870*/  SEL R16, RZ, 0x1, !P0 ;  /* 0x00000001ff107807 */ /* 0x000fc80004000000 */
[----:B------:R-:W-:Y:S01]  /*0880*/  SEL R16, R16, 0x2, P3 ;  /* 0x0000000210107807 */ /* 0x000fe20001800000 */
[----:B------:R0:W1:Y:S01]  /*0890*/  @!UP1 SYNCS.EXCH.64 URZ, [UR8+0x198], UR4 ;  /* 0x00019804083f95b2 */ /* 0x0000620008000100 */
[----:B------:R-:W-:Y:S01]  /*08a0*/  NOP ;  /* 0x0000000000007918 */ /* 0x000fe20000000000 */
[----:B------:R0:W1:Y:S01]  /*08b0*/  @!UP2 SYNCS.EXCH.64 URZ, [UR9+0x170], UR6 ;  /* 0x00017006093fa5b2 */ /* 0x0000620008000100 */
[----:B------:R0:W1:Y:S01]  /*08c0*/  @!UP3 SYNCS.EXCH.64 URZ, [UR9+0x178], UR6 ;  /* 0x00017806093fb5b2 */ /* 0x0000620008000100 */
[----:B------:R0:W1:Y:S01]  /*08d0*/  @!UP4 SYNCS.EXCH.64 URZ, [UR9+0x180], UR6 ;  /* 0x00018006093fc5b2 */ /* 0x0000620008000100 */
[----:B------:R0:W1:Y:S01]  /*08e0*/  @!UP5 SYNCS.EXCH.64 URZ, [UR9+0x188], UR6 ;  /* 0x00018806093fd5b2 */ /* 0x0000620008000100 */
[----:B------:R-:W-:Y:S01]  /*08f0*/  NOP ;  /* 0x0000000000007918 */ /* 0x000fe20000000000 */
[----:B-1----:R-:W-:Y:S06]  /*0900*/  BAR.SYNC.DEFER_BLOCKING 0x0 ;  /* 0x0000000000007b1d */ /* 0x002fec0000010000 */
[----:B0-2---:R-:W-:Y:S05]  /*0910*/  @!P1 BRA `(.L_x_4) ;  /* 0x00000000001c9947 */ /* 0x005fea0003800000 */
[----:B------:R-:W0:Y:S02]  /*0920*/  LDC.64 R6, c[0x0][0x598] ;  /* 0x00016600ff067b82 */ /* 0x000e240000000a00 */
[----:B0-----:R-:W2:Y:S02]  /*0930*/  LDG.E.64 R6, desc[UR36][R6.64] ;  /* 0x0000002406067981 */ /* 0x001ea4000c1e1b00 */
[----:B--2---:R-:W-:-:S04]  /*0940*/  ISETP.NE.U32.AND P0, PT, R6, RZ, PT ;  /* 0x000000ff0600720c */ /* 0x004fc80003f05070 */
[----:B------:R-:W-:-:S13]  /*0950*/  ISETP.NE.AND.EX P0, PT, R7, RZ, PT, P0 ;  /* 0x000000ff0700720c */ /* 0x000fda0003f05300 */
[----:B------:R-:W-:Y:S05]  /*0960*/  @!P0 BRA `(.L_x_4) ;  /* 0x0000000000088947 */ /* 0x000fea0003800000 */
[----:B------:R1:W5:Y:S01]  /*0970*/  LD.E R153, desc[UR36][R6.64] ;  /* 0x0000002406997980 */ /* 0x000362000c101900 */
[----:B------:R-:W-:Y:S05]  /*0980*/  BRA `(.L_x_5) ;  /* 0x0000000000247947 */ /* 0x000fea0003800000 */
.L_x_4:
[----:B------:R-:W-:Y:S02]  /*0990*/  ULDC.64 UR4, c[0x0][0x588] ;  /* 0x0001620000047ab9 */ /* 0x000fe40000000a00 */
[----:B------:R-:W-:-:S04]  /*09a0*/  ISETP.NE.U32.AND P0, PT, RZ, UR4, PT ;  /* 0x00000004ff007c0c */ /* 0x000fc8000bf05070 */
[----:B------:R-:W-:-:S13]  /*09b0*/  ISETP.NE.AND.EX P0, PT, RZ, UR5, PT, P0 ;  /* 0x00000005ff007c0c */ /* 0x000fda000bf05300 */
[----:B------:R-:W-:Y:S05]  /*09c0*/  @!P0 BRA `(.L_x_6) ;  /* 0x00000000000c8947 */ /* 0x000fea0003800000 */
[----:B------:R-:W0:Y:S02]  /*09d0*/  LDC.64 R6, c[0x0][0x588] ;  /* 0x00016200ff067b82 */ /* 0x000e240000000a00 */
[----:B0-----:R0:W5:Y:S01]  /*09e0*/  LDG.E R153, desc[UR36][R6.64] ;  /* 0x0000002406997981 */ /* 0x001162000c1e1900 */
[----:B------:R-:W-:Y:S05]  /*09f0*/  BRA `(.L_x_5) ;  /* 0x0000000000087947 */ /* 0x000fea0003800000 */
.L_x_6:
[----:B------:R-:W-:Y:S02]  /*0a00*/  ULDC UR4, c[0x0][0x580] ;  /* 0x0001600000047ab9 */ /* 0x000fe40000000800 */
[----:B------:R-:W-:-:S07]  /*0a10*/  IMAD.U32 R153, RZ, RZ, UR4 ;  /* 0x00000004ff997e24 */ /* 0x000fce000f8e00ff */
.L_x_5:
[----:B------:R-:W-:Y:S02]  /*0a20*/  ULDC.64 UR4, c[0x0][0x5a0] ;  /* 0x0001680000047ab9 */ /* 0x000fe40000000a00 */
[----:B------:R-:W-:-:S04]  /*0a30*/  ISETP.NE.U32.AND P0, PT, RZ, UR4, PT ;  /* 0x00000004ff007c0c */ /* 0x000fc8000bf05070 */
[----:B------:R-:W-:-:S13]  /*0a40*/  ISETP.NE.AND.EX P0, PT, RZ, UR5, PT, P0 ;  /* 0x00000005ff007c0c */ /* 0x000fda000bf05300 */
[----:B------:R-:W-:Y:S05]  /*0a50*/  @!P0 BRA `(.L_x_7) ;  /* 0x00000000001c8947 */ /* 0x000fea0003800000 */
[----:B01----:R-:W0:Y:S02]  /*0a60*/  LDC.64 R6, c[0x0][0x5a0] ;  /* 0x00016800ff067b82 */ /* 0x003e240000000a00 */
[----:B0-----:R-:W2:Y:S02]  /*0a70*/  LDG.E.64 R6, desc[UR36][R6.64] ;  /* 0x0000002406067981 */ /* 0x001ea4000c1e1b00 */
[----:B--2---:R-:W-:-:S04]  /*0a80*/  ISETP.NE.U32.AND P0, PT, R6, RZ, PT ;  /* 0x000000ff0600720c */ /* 0x004fc80003f05070 */
[----:B------:R-:W-:-:S13]  /*0a90*/  ISETP.NE.AND.EX P0, PT, R7, RZ, PT, P0 ;  /* 0x000000ff0700720c */ /* 0x000fda0003f05300 */
[----:B------:R-:W-:Y:S05]  /*0aa0*/  @!P0 BRA `(.L_x_7) ;  /* 0x0000000000088947 */ /* 0x000fea0003800000 */
[----:B------:R3:W5:Y:S01]  /*0ab0*/  LD.E R152, desc[UR36][R6.64] ;  /* 0x0000002406987980 */ /* 0x000762000c101900 */
[----:B------:R-:W-:Y:S05]  /*0ac0*/  BRA `(.L_x_8) ;  /* 0x0000000000247947 */ /* 0x000fea0003800000 */
.L_x_7:
[----:B------:R-:W-:Y:S02]  /*0ad0*/  ULDC.64 UR4, c[0x0][0x590] ;  /* 0x0001640000047ab9 */ /* 0x000fe40000000a00 */
[----:B------:R-:W-:-:S04]  /*0ae0*/  ISETP.NE.U32.AND P0, PT, RZ, UR4, PT ;  /* 0x00000004ff007c0c */ /* 0x000fc8000bf05070 */
[----:B------:R-:W-:-:S13]  /*0af0*/  ISETP.NE.AND.EX P0, PT, RZ, UR5, PT, P0 ;  /* 0x00000005ff007c0c */ /* 0x000fda000bf05300 */
[----:B------:R-:W-:Y:S05]  /*0b00*/  @!P0 BRA `(.L_x_9) ;  /* 0x00000000000c8947 */ /* 0x000fea0003800000 */
[----:B01----:R-:W0:Y:S02]  /*0b10*/  LDC.64 R6, c[0x0][0x590] ;  /* 0x00016400ff067b82 */ /* 0x003e240000000a00 */
[----:B0-----:R2:W5:Y:S01]  /*0b20*/  LDG.E R152, desc[UR36][R6.64] ;  /* 0x0000002406987981 */ /* 0x001562000c1e1900 */
[----:B------:R-:W-:Y:S05]  /*0b30*/  BRA `(.L_x_8) ;  /* 0x0000000000087947 */ /* 0x000fea0003800000 */
.L_x_9:
[----:B------:R-:W-:Y:S02]  /*0b40*/  ULDC UR4, c[0x0][0x584] ;  /* 0x0001610000047ab9 */ /* 0x000fe40000000800 */
[----:B------:R-:W-:-:S07]  /*0b50*/  IMAD.U32 R152, RZ, RZ, UR4 ;  /* 0x00000004ff987e24 */ /* 0x000fce000f8e00ff */
.L_x_8:
[----:B------:R-:W4:Y:S01]  /*0b60*/  LDC R2, c[0x0][0x65c] ;  /* 0x00019700ff027b82 */ /* 0x000f220000000800 */
[----:B------:R-:W4:Y:S01]  /*0b70*/  S2R R14, SR_CTAID.Y ;  /* 0x00000000000e7919 */ /* 0x000f220000002600 */
[----:B------:R-:W-:Y:S01]  /*0b80*/  ULDC UR6, c[0x0][0x28c] ;  /* 0x0000a30000067ab9 */ /* 0x000fe20000000800 */
[----:B------:R-:W-:Y:S01]  /*0b90*/  ISETP.NE.AND P0, PT, R8, 0x2, PT ;  /* 0x000000020800780c */ /* 0x000fe20003f05270 */
[----:B------:R-:W-:Y:S01]  /*0ba0*/  UIADD3 UR6, UR6, 0x1f, URZ ;  /* 0x0000001f06067890 */ /* 0x000fe2000fffe03f */
[----:B0123--:R-:W0:Y:S01]  /*0bb0*/  S2R R6, SR_CTAID.X ;  /* 0x0000000000067919 */ /* 0x00fe220000002500 */
[----:B------:R-:W-:Y:S01]  /*0bc0*/  IMAD.MOV.U32 R7, RZ, RZ, RZ ;  /* 0x000000ffff077224 */ /* 0x000fe200078e00ff */
[----:B------:R-:W-:Y:S01]  /*0bd0*/  UMOV UR39, URZ ;  /* 0x0000003f00277c82 */ /* 0x000fe20008000000 */
[----:B------:R-:W-:Y:S01]  /*0be0*/  USHF.R.S32.HI UR7, URZ, 0x1f, UR6 ;  /* 0x0000001f3f077899 */ /* 0x000fe20008011406 */
[----:B------:R-:W-:Y:S01]  /*0bf0*/  UMOV UR38, URZ ;  /* 0x0000003f00267c82 */ /* 0x000fe20008000000 */
[----:B------:R-:W-:-:S02]  /*0c00*/  ULDC.64 UR8, c[0x0][0x650] ;  /* 0x0001940000087ab9 */ /* 0x000fc40000000a00 */
[----:B------:R-:W-:-:S04]  /*0c10*/  ULEA.HI UR7, UR7, UR6, URZ, 0x5 ;  /* 0x0000000607077291 */ /* 0x000fc8000f8f283f */
[----:B------:R-:W-:Y:S01]  /*0c20*/  USHF.R.S32.HI UR40, URZ, 0x5, UR7 ;  /* 0x000000053f287899 */ /* 0x000fe20008011407 */
[----:B----4-:R-:W-:-:S13]  /*0c30*/  ISETP.NE.AND P1, PT, R2, 0x1, PT ;  /* 0x000000010200780c */ /* 0x010fda0003f25270 */
[----:B------:R-:W0:Y:S01]  /*0c40*/  @P1 LDC R19, c[0x0][0x10] ;  /* 0x00000400ff131b82 */ /* 0x000e220000000800 */
[----:B------:R-:W-:Y:S02]  /*0c50*/  @P1 IMAD.MOV.U32 R8, RZ, RZ, R14 ;  /* 0x000000ffff081224 */ /* 0x000fe400078e000e */
[----:B------:R-:W-:Y:S02]  /*0c60*/  @P1 IMAD.MOV.U32 R9, RZ, RZ, RZ ;  /* 0x000000ffff091224 */ /* 0x000fe400078e00ff */
[----:B------:R-:W-:-:S03]  /*0c70*/  @P1 IMAD.MOV.U32 R17, RZ, RZ, RZ ;  /* 0x000000ffff111224 */ /* 0x000fc600078e00ff */
[----:B------:R-:W1:Y:S01]  /*0c80*/  @!P1 LDC R11, c[0x0][0xc] ;  /* 0x00000300ff0b9b82 */ /* 0x000e620000000800 */
[----:B------:R-:W-:Y:S01]  /*0c90*/  ULDC UR4, c[0x0][0xc] ;  /* 0x0000030000047ab9 */ /* 0x000fe20000000800 */
[----:B------:R-:W-:Y:S02]  /*0ca0*/  ULDC UR5, c[0x0][0x10] ;  /* 0x0000040000057ab9 */ /* 0x000fe40000000800 */
[----:B------:R-:W-:-:S04]  /*0cb0*/  UIMAD.WIDE.U32 UR4, UR4, UR5, URZ ;  /* 0x00000005040472a5 */ /* 0x000fc8000f8e003f */
[----:B------:R-:W2:Y:S01]  /*0cc0*/  LDC R2, c[0x0][0x14] ;  /* 0x00000500ff027b82 */ /* 0x000ea20000000800 */
[----:B0-----:R-:W-:-:S04]  /*0cd0*/  @P1 IMAD.WIDE.U32 R18, R6, R19, R8 ;  /* 0x0000001306121225 */ /* 0x001fc800078e0008 */
[----:B------:R-:W-:Y:S02]  /*0ce0*/  @P1 IMAD.IADD R17, R19, 0x1, R17 ;  /* 0x0000000113111824 */ /* 0x000fe400078e0211 */
[----:B-1----:R-:W-:-:S04]  /*0cf0*/  @!P1 IMAD.WIDE.U32 R8, R11, R14, R6 ;  /* 0x0000000e0b089225 */ /* 0x002fc800078e0006 */
[----:B------:R-:W-:Y:S02]  /*0d00*/  @!P1 IMAD.MOV.U32 R18, RZ, RZ, R8 ;  /* 0x000000ffff129224 */ /* 0x000fe400078e0008 */
[----:B------:R-:W-:Y:S02]  /*0d10*/  @!P1 IMAD.MOV.U32 R17, RZ, RZ, R9 ;  /* 0x000000ffff119224 */ /* 0x000fe400078e0009 */
[----:B--2---:R-:W-:-:S04]  /*0d20*/  IMAD.WIDE.U32 R12, R2, UR4, RZ ;  /* 0x00000004020c7c25 */ /* 0x004fc8000f8e00ff */
[----:B------:R-:W-:Y:S01]  /*0d30*/  IMAD R23, R2, UR5, RZ ;  /* 0x0000000502177c24 */ /* 0x000fe2000f8e02ff */
[----:B------:R0:W-:Y:S03]  /*0d40*/  STL.64 [R1], R12 ;  /* 0x0000000c01007387 */ /* 0x0001e60000100a00 */
[----:B------:R-:W-:Y:S01]  /*0d50*/  IMAD.IADD R23, R13, 0x1, R23 ;  /* 0x000000010d177824 */ /* 0x000fe200078e0217 */
[----:B------:R-:W-:Y:S06]  /*0d60*/  @P0 BRA `(.L_x_10) ;  /* 0x0000000000200947 */ /* 0x000fec0003800000 */
[----:B------:R-:W-:Y:S01]  /*0d70*/  UISETP.GE.U32.AND UP0, UPT, UR40, 0x16, UPT ;  /* 0x000000162800788c */ /* 0x000fe2000bf06070 */
[----:B------:R-:W-:Y:S01]  /*0d80*/  IADD3 R18, P0, R18, R12, RZ ;  /* 0x0000000c12127210 */ /* 0x000fe20007f1e0ff */
[----:B------:R-:W-:Y:S01]  /*0d90*/  UIMAD.WIDE.U32 UR4, UR40, -0x45d1745d, URZ ;  /* 0xba2e8ba3280478a5 */ /* 0x000fe2000f8e003f */
[----:B------:R-:W-:-:S03]  /*0da0*/  UMOV UR38, URZ ;  /* 0x0000003f00267c82 */ /* 0x000fc60008000000 */
[----:B------:R-:W-:Y:S01]  /*0db0*/  USHF.R.U32.HI UR4, URZ, 0x4, UR5 ;  /* 0x000000043f047899 */ /* 0x000fe20008011605 */
[----:B------:R-:W-:-:S03]  /*0dc0*/  IMAD.X R17, R23, 0x1, R17, P0 ;  /* 0x0000000117117824 */ /* 0x000fc600000e0611 */
[----:B------:R-:W-:Y:S02]  /*0dd0*/  UIMAD UR39, UR4, -0x16, UR40 ;  /* 0xffffffea042778a4 */ /* 0x000fe4000f8e0228 */
[----:B------:R-:W-:-:S12]  /*0de0*/  @UP0 ULOP3.LUT UR38, UR4, 0x1, URZ, 0xc0, !UPT ;  /* 0x0000000104260892 */ /* 0x000fd8000f8ec03f */
.L_x_10:
[----:B------:R-:W-:Y:S01]  /*0df0*/  ISETP.GE.U32.AND P0, PT, R18, UR8, PT ;  /* 0x0000000812007c0c */ /* 0x000fe2000bf06070 */
[----:B------:R-:W-:Y:S01]  /*0e00*/  IMAD.MOV.U32 R19, RZ, RZ, -0x1 ;  /* 0xffffffffff137424 */ /* 0x000fe200078e00ff */
[----:B------:R-:W-:Y:S01]  /*0e10*/  PRMT R8, RZ, 0x7610, R8 ;  /* 0x00007610ff087816 */ /* 0x000fe20000000008 */
[----:B------:R-:W-:Y:S01]  /*0e20*/  IMAD.MOV.U32 R22, RZ, RZ, -0x1 ;  /* 0xffffffffff167424 */ /* 0x000fe200078e00ff */
[----:B------:R-:W-:Y:S01]  /*0e30*/  ISETP.GE.U32.AND.EX P0, PT, R17, UR9, PT, P0 ;  /* 0x0000000911007c0c */ /* 0x000fe2000bf06100 */
[----:B------:R-:W-:-:S12]  /*0e40*/  IMAD.MOV.U32 R2, RZ, RZ, -0x1 ;  /* 0xffffffffff027424 */ /* 0x000fd800078e00ff */
[----:B------:R-:W-:Y:S05]  /*0e50*/  @P0 BRA `(.L_x_11) ;  /* 0x00000004005c0947 */ /* 0x000fea0003800000 */
[----:B------:R-:W1:Y:S01]  /*0e60*/  LDC.64 R20, c[0x0][0x628] ;  /* 0x00018a00ff147b82 */ /* 0x000e620000000a00 */
[----:B------:R-:W-:Y:S02]  /*0e70*/  IMAD.MOV.U32 R8, RZ, RZ, R18 ;  /* 0x000000ffff087224 */ /* 0x000fe400078e0012 */
[----:B------:R-:W-:-:S05]  /*0e80*/  IMAD.MOV.U32 R9, RZ, RZ, R17 ;  /* 0x000000ffff097224 */ /* 0x000fca00078e0011 */
[----:B------:R-:W2:Y:S08]  /*0e90*/  LDC R2, c[0x0][0x630] ;  /* 0x00018c00ff027b82 */ /* 0x000eb00000000800 */
[----:B------:R-:W3:Y:S01]  /*0ea0*/  LDC.64 R24, c[0x0][0x620] ;  /* 0x00018800ff187b82 */ /* 0x000ee20000000a00 */
[----:B-1----:R-:W-:-:S04]  /*0eb0*/  ISETP.NE.U32.AND P0, PT, R20, RZ, PT ;  /* 0x000000ff1400720c */ /* 0x002fc80003f05070 */
[----:B------:R-:W-:-:S13]  /*0ec0*/  ISETP.NE.AND.EX P0, PT, R21, RZ, PT, P0 ;  /* 0x000000ff1500720c */ /* 0x000fda0003f05300 */
[----:B--23--:R-:W-:Y:S05]  /*0ed0*/  @!P0 BRA `(.L_x_12) ;  /* 0x0000000000288947 */ /* 0x00cfea0003800000 */
[----:B0-----:R-:W0:Y:S02]  /*0ee0*/  LDC R13, c[0x0][0x634] ;  /* 0x00018d00ff0d7b82 */ /* 0x001e240000000800 */
[----:B0-----:R-:W-:-:S05]  /*0ef0*/  IADD3 R13, P0, R18, R13, RZ ;  /* 0x0000000d120d7210 */ /* 0x001fca0007f1e0ff */
[----:B------:R-:W-:-:S04]  /*0f00*/  IMAD.X R15, RZ, RZ, R17, P0 ;  /* 0x000000ffff0f7224 */ /* 0x000fc800000e0611 */
[----:B------:R-:W-:-:S04]  /*0f10*/  IMAD.WIDE.U32 R8, R15, R20, RZ ;  /* 0x000000140f087225 */ /* 0x000fc800078e00ff */
[----:B------:R-:W-:-:S04]  /*0f20*/  IMAD.WIDE.U32 R10, P0, R13, R21, R8 ;  /* 0x000000150d0a7225 */ /* 0x000fc80007800008 */
[----:B------:R-:W-:-:S04]  /*0f30*/  IMAD.WIDE.U32 R8, R13, R20, RZ ;  /* 0x000000140d087225 */ /* 0x000fc800078e00ff */
[----:B------:R-:W-:Y:S01]  /*0f40*/  IMAD.X R13, RZ, RZ, RZ, P0 ;  /* 0x000000ffff0d7224 */ /* 0x000fe200000e06ff */
[----:B------:R-:W-:Y:S01]  /*0f50*/  IADD3 RZ, P0, R9, R10, RZ ;  /* 0x0000000a09ff7210 */ /* 0x000fe20007f1e0ff */
[----:B------:R-:W-:-:S04]  /*0f60*/  IMAD.MOV.U32 R12, RZ, RZ, R11 ;  /* 0x000000ffff0c7224 */ /* 0x000fc800078e000b */
[----:B------:R-:W-:-:S08]  /*0f70*/  IMAD.WIDE.U32.X R8, R15, R21, R12, P0 ;  /* 0x000000150f087225 */ /* 0x000fd000000e040c */
.L_x_12:
[-CC-:B------:R-:W-:Y:S01]  /*0f80*/  SHF.R.U64 R31, R8, R2.reuse, R9.reuse ;  /* 0x00000002081f7219 */ /* 0x180fe20000001209 */
[----:B0-----:R-:W0:Y:S01]  /*0f90*/  LDC R12, c[0x0][0x618] ;  /* 0x00018600ff0c7b82 */ /* 0x001e220000000800 */
[----:B------:R-:W-:Y:S01]  /*0fa0*/  SHF.R.U32.HI R7, RZ, R2, R9 ;  /* 0x00000002ff077219 */ /* 0x000fe20000011609 */
[----:B------:R-:W-:Y:S01]  /*0fb0*/  ULDC UR4, c[0x0][0x150] ;  /* 0x0000540000047ab9 */ /* 0x000fe20000000800 */
[----:B------:R-:W-:Y:S01]  /*0fc0*/  IADD3 R11, P0, RZ, -R31, RZ ;  /* 0x8000001fff0b7210 */ /* 0x000fe20007f1e0ff */
[----:B------:R-:W-:Y:S01]  /*0fd0*/  IMAD.MOV.U32 R19, RZ, RZ, R17 ;  /* 0x000000ffff137224 */ /* 0x000fe200078e0011 */
[----:B------:R-:W-:-:S03]  /*0fe0*/  I2FP.F32.U32 R2, R6 ;  /* 0x0000000600027245 */ /* 0x000fc60000201000 */
[----:B------:R-:W1:Y:S01]  /*0ff0*/  LDC.64 R26, c[0x0][0x640] ;  /* 0x00019000ff1a7b82 */ /* 0x000e620000000a00 */
[----:B------:R-:W-:Y:S02]  /*1000*/  IMAD.X R13, RZ, RZ, ~R7, P0 ;  /* 0x000000ffff0d7224 */ /* 0x000fe400000e0e07 */
[----:B------:R-:W-:Y:S01]  /*1010*/  FMUL R2, R2, UR4 ;  /* 0x0000000402027c20 */ /* 0x000fe20008400000 */
[----:B------:R-:W-:Y:S01]  /*1020*/  IMAD.WIDE.U32 R8, R11, R24, R18 ;  /* 0x000000180b087225 */ /* 0x000fe200078e0012 */
[----:B------:R-:W-:-:S03]  /*1030*/  ULDC UR4, c[0x0][0x154] ;  /* 0x0000550000047ab9 */ /* 0x000fc60000000800 */
[----:B------:R-:W-:Y:S01]  /*1040*/  IMAD R10, R13, R24, RZ ;  /* 0x000000180d0a7224 */ /* 0x000fe200078e02ff */
[----:B------:R-:W2:Y:S01]  /*1050*/  LDC R7, c[0x0][0x144] ;  /* 0x00005100ff077b82 */ /* 0x000ea20000000800 */
[----:B------:R-:W3:Y:S02]  /*1060*/  F2I.U32.TRUNC.NTZ R2, R2 ;  /* 0x0000000200027305 */ /* 0x000ee4000020f000 */
[----:B------:R-:W-:-:S04]  /*1070*/  IMAD R11, R11, R25, R10 ;  /* 0x000000190b0b7224 */ /* 0x000fc800078e020a */
[----:B------:R-:W-:Y:S01]  /*1080*/  IMAD.IADD R9, R9, 0x1, R11 ;  /* 0x0000000109097824 */ /* 0x000fe200078e020b */
[----:B------:R-:W4:Y:S01]  /*1090*/  LDC R22, c[0x0][0x608] ;  /* 0x00018200ff167b82 */ /* 0x000f220000000800 */
[----:B------:R-:W-:-:S03]  /*10a0*/  IMAD.MOV.U32 R11, RZ, RZ, -0x1 ;  /* 0xffffffffff0b7424 */ /* 0x000fc600078e00ff */
[--C-:B0-----:R-:W-:Y:S02]  /*10b0*/  SHF.R.U64 R20, R8, R12, R9.reuse ;  /* 0x0000000c08147219 */ /* 0x101fe40000001209 */
[----:B------:R-:W-:Y:S02]  /*10c0*/  I2FP.F32.U32 R8, R14 ;  /* 0x0000000e00087245 */ /* 0x000fe40000201000 */
[----:B------:R-:W0:Y:S01]  /*10d0*/  LDC R24, c[0x0][0x658] ;  /* 0x00019600ff187b82 */ /* 0x000e220000000800 */
[----:B-1----:R-:W-:Y:S01]  /*10e0*/  ISETP.NE.U32.AND P0, PT, R26, RZ, PT ;  /* 0x000000ff1a00720c */ /* 0x002fe20003f05070 */
[----:B---3--:R-:W-:Y:S02]  /*10f0*/  IMAD.MOV R10, RZ, RZ, -R2 ;  /* 0x000000ffff0a7224 */ /* 0x008fe400078e0a02 */
[----:B------:R-:W-:Y:S01]  /*1100*/  FMUL R8, R8, UR4 ;  /* 0x0000000408087c20 */ /* 0x000fe20008400000 */
[----:B------:R-:W-:Y:S02]  /*1110*/  SHF.R.U32.HI R9, RZ, R12, R9 ;  /* 0x0000000cff097219 */ /* 0x000fe40000011609 */
[----:B------:R-:W-:Y:S01]  /*1120*/  ISETP.NE.AND.EX P0, PT, R27, RZ, PT, P0 ;  /* 0x000000ff1b00720c */ /* 0x000fe20003f05300 */
[----:B------:R1:W3:Y:S01]  /*1130*/  F2I.U32.TRUNC.NTZ R15, R8 ;  /* 0x00000008000f7305 */ /* 0x0002e2000020f000 */
[----:B------:R-:W1:Y:S01]  /*1140*/  LDC R19, c[0x0][0x148] ;  /* 0x00005200ff137b82 */ /* 0x000e620000000800 */
[----:B--2---:R-:W-:-:S07]  /*1150*/  IMAD R2, R7, R10, R6 ;  /* 0x0000000a07027224 */ /* 0x004fce00078e0206 */
[----:B------:R-:W2:Y:S01]  /*1160*/  LDC R25, c[0x0][0x600] ;  /* 0x00018000ff197b82 */ /* 0x000ea20000000800 */
[-CC-:B----4-:R-:W-:Y:S02]  /*1170*/  SHF.R.U64 R32, R20, R22.reuse, R9.reuse ;  /* 0x0000001614207219 */ /* 0x190fe40000001209 */
[----:B------:R-:W-:Y:S01]  /*1180*/  SHF.R.U32.HI R7, RZ, R22, R9 ;  /* 0x00000016ff077219 */ /* 0x000fe20000011609 */
[----:B------:R-:W-:-:S04]  /*1190*/  IMAD.MOV.U32 R9, RZ, RZ, 0x1 ;  /* 0x00000001ff097424 */ /* 0x000fc800078e00ff */
[----:B------:R-:W4:Y:S01]  /*11a0*/  LDC R28, c[0x0][0x648] ;  /* 0x00019200ff1c7b82 */ /* 0x000f220000000800 */
[-C--:B0-----:R-:W-:Y:S02]  /*11b0*/  SHF.L.U32 R6, R11, R24.reuse, RZ ;  /* 0x000000180b067219 */ /* 0x081fe400000006ff */
[--C-:B------:R-:W-:Y:S02]  /*11c0*/  SHF.R.U64 R22, R32, R24, R7.reuse ;  /* 0x0000001820167219 */ /* 0x100fe40000001207 */
[----:B------:R-:W-:Y:S02]  /*11d0*/  LOP3.LUT R13, RZ, R6, RZ, 0x33, !PT ;  /* 0x00000006ff0d7212 */ /* 0x000fe400078e33ff */
[-C--:B------:R-:W-:Y:S01]  /*11e0*/  SHF.R.U32.HI R7, RZ, R24.reuse, R7 ;  /* 0x00000018ff077219 */ /* 0x080fe20000011607 */
[----:B------:R-:W0:Y:S01]  /*11f0*/  LDC R29, c[0x0][0x638] ;  /* 0x00018e00ff1d7b82 */ /* 0x000e220000000800 */
[----:B------:R-:W-:Y:S01]  /*1200*/  SHF.L.U32 R12, R9, R24, RZ ;  /* 0x00000018090c7219 */ /* 0x000fe200000006ff */
[----:B------:R-:W-:-:S06]  /*1210*/  IMAD.MOV.U32 R6, RZ, RZ, R22 ;  /* 0x000000ffff067224 */ /* 0x000fcc00078e0016 */
[----:B------:R-:W0:Y:S01]  /*1220*/  LDC R30, c[0x0][0x610] ;  /* 0x00018400ff1e7b82 */ /* 0x000e220000000800 */
[----:B-1-3--:R-:W-:Y:S05]  /*1230*/  @!P0 BRA `(.L_x_13) ;  /* 0x0000000000288947 */ /* 0x00afea0003800000 */
[----:B------:R-:W1:Y:S02]  /*1240*/  LDC R11, c[0x0][0x64c] ;  /* 0x00019300ff0b7b82 */ /* 0x000e640000000800 */
[----:B-1----:R-:W-:-:S05]  /*1250*/  IADD3 R11, P0, R22, R11, RZ ;  /* 0x0000000b160b7210 */ /* 0x002fca0007f1e0ff */
        /* <DEDUP_REMOVED lines=8> */
.L_x_13:
[----:B----4-:R-:W-:Y:S01]  /*12e0*/  SHF.R.U64 R6, R6, R28, R7 ;  /* 0x0000001c06067219 */ /* 0x010fe20000001207 */
[----:B--2---:R-:W-:Y:S01]  /*12f0*/  VIADD R7, R25, 0xffffffff ;  /* 0xffffffff19077836 */ /* 0x004fe20000000000 */
[----:B------:R-:W-:Y:S01]  /*1300*/  LOP3.LUT R13, R32, R13, RZ, 0xc0, !PT ;  /* 0x0000000d200d7212 */ /* 0x000fe200078ec0ff */
[----:B------:R-:W-:Y:S02]  /*1310*/  IMAD.MOV R15, RZ, RZ, -R15 ;  /* 0x000000ffff0f7224 */ /* 0x000fe400078e0a0f */
[----:B------:R-:W-:Y:S01]  /*1320*/  IMAD.MOV R8, RZ, RZ, -R6 ;  /* 0x000000ffff087224 */ /* 0x000fe200078e0a06 */
[----:B------:R-:W-:Y:S01]  /*1330*/  LOP3.LUT R7, R20, R7, RZ, 0xc0, !PT ;  /* 0x0000000714077212 */ /* 0x000fe200078ec0ff */
[----:B------:R-:W-:Y:S02]  /*1340*/  IMAD R13, R12, R6, R13 ;  /* 0x000000060c0d7224 */ /* 0x000fe400078e020d */
[----:B------:R-:W-:Y:S02]  /*1350*/  @P1 IMAD R2, R19, R15, R14 ;  /* 0x0000000f13021224 */ /* 0x000fe400078e020e */
[----:B0-----:R-:W-:-:S02]  /*1360*/  IMAD R6, R8, R29, R22 ;  /* 0x0000001d08067224 */ /* 0x001fc400078e0216 */
[----:B------:R-:W-:Y:S02]  /*1370*/  IMAD R2, R13, R30, R2 ;  /* 0x0000001e0d027224 */ /* 0x000fe400078e0202 */
[----:B------:R-:W-:Y:S02]  /*1380*/  IMAD R19, R6, R25, R7 ;  /* 0x0000001906137224 */ /* 0x000fe400078e0207 */
[----:B------:R-:W-:-:S03]  /*1390*/  IMAD.MOV.U32 R8, RZ, RZ, 0x1 ;  /* 0x00000001ff087424 */ /* 0x000fc600078e00ff */
[----:B------:R-:W-:Y:S02]  /*13a0*/  SEL R22, R19, R2, !P1 ;  /* 0x0000000213167207 */ /* 0x000fe40004800000 */
[----:B------:R-:W-:Y:S01]  /*13b0*/  SEL R19, R2, R19, !P1 ;  /* 0x0000001302137207 */ /* 0x000fe20004800000 */
[----:B------:R-:W-:-:S07]  /*13c0*/  IMAD.MOV.U32 R2, RZ, RZ, R31 ;  /* 0x000000ffff027224 */ /* 0x000fce00078e001f */
.L_x_11:
[----:B------:R-:W-:Y:S05]  /*13d0*/  @!P2 BRA `(.L_x_14) ;  /* 0x000000740058a947 */ /* 0x000fea0003800000 */
[----:B------:R-:W-:-:S13]  /*13e0*/  ISETP.GT.U32.AND P0, PT, R33, 0x1, PT ;  /* 0x000000012100780c */ /* 0x000fda0003f04070 */
[----:B------:R-:W-:Y:S05]  /*13f0*/  @P0 EXIT ;  /* 0x000000000000094d */ /* 0x000fea0003800000 */
.L_x_15:
[----:B------:R-:W-:-:S08]  /*1400*/  NOP ;  /* 0x0000000000007918 */ /* 0x000fd00000000000 */
[----:B------:R-:W1:Y:S02]  /*1410*/  USETMAXREG.TRY_ALLOC.CTAPOOL UP0, 0xe8 ;  /* 0x000000e8000079c8 */ /* 0x000e640008000600 */
[----:B-1----:R-:W-:-:S13]  /*1420*/  PLOP3.LUT P0, PT, PT, PT, UP0, 0x80, 0x0 ;  /* 0x000000000000781c */ /* 0x002fda0003f0f008 */
[----:B------:R-:W-:Y:S05]  /*1430*/  @!P0 BRA `(.L_x_15) ;  /* 0xfffffffc00f08947 */ /* 0x000fea000383ffff */
[----:B------:R-:W-:-:S13]  /*1440*/  LOP3.LUT P0, RZ, R8, 0xff, RZ, 0xc0, !PT ;  /* 0x000000ff08ff7812 */ /* 0x000fda000780c0ff */
[----:B------:R-:W-:Y:S05]  /*1450*/  @!P0 EXIT ;  /* 0x000000000000894d */ /* 0x000fea0003800000 */
[----:B------:R-:W1:Y:S01]  /*1460*/  S2UR UR4, SR_CgaCtaId ;  /* 0x00000000000479c3 */ /* 0x000e620000008800 */
[----:B------:R-:W-:Y:S01]  /*1470*/  VIADD R6, R5, 0xffffffff ;  /* 0xffffffff05067836 */ /* 0x000fe20000000000 */
[----:B------:R-:W-:Y:S01]  /*1480*/  SHF.R.S32.HI R0, RZ, 0x1f, R3 ;  /* 0x0000001fff007819 */ /* 0x000fe20000011403 */
[----:B------:R-:W-:Y:S01]  /*1490*/  UMOV UR41, 0x400 ;  /* 0x0000040000297882 */ /* 0x000fe20000000000 */
[----:B------:R-:W-:Y:S02]  /*14a0*/  UISETP.LT.AND UP0, UPT, UR40, 0x1, UPT ;  /* 0x000000012800788c */ /* 0x000fe4000bf01270 */
[----:B------:R-:W-:Y:S01]  /*14b0*/  R2UR UR42, R6 ;  /* 0x00000000062a72ca */ /* 0x000fe200000e0000 */
[----:B------:R-:W-:Y:S01]  /*14c0*/  ULDC UR5, c[0x0][0x284] ;  /* 0x0000a10000057ab9 */ /* 0x000fe20000000800 */
[CC--:B------:R-:W-:Y:S01]  /*14d0*/  LEA.HI R4, R0.reuse, R3.reuse, RZ, 0x2 ;  /* 0x0000000300047211 */ /* 0x0c0fe200078f10ff */
[----:B------:R-:W-:Y:S01]  /*14e0*/  USEL UR43, UR40, 0x1, UP0 ;  /* 0x00000001282b7887 */ /* 0x000fe20008000000 */
[----:B------:R-:W-:Y:S01]  /*14f0*/  LEA.HI R0, R0, R3, RZ, 0x5 ;  /* 0x0000000300007211 */ /* 0x000fe200078f28ff */
[----:B------:R-:W-:Y:S01]  /*1500*/  USHF.L.U32 UR44, UR40, 0x1, URZ ;  /* 0x00000001282c7899 */ /* 0x000fe2000800063f */
[--C-:B------:R-:W-:Y:S01]  /*1510*/  SHF.R.S32.HI R154, RZ, 0x2, R4.reuse ;  /* 0x00000002ff9a7819 */ /* 0x100fe20000011404 */
[----:B------:R-:W-:Y:S01]  /*1520*/  UIADD3 UR43, -UR43, UR40, URZ ;  /* 0x000000282b2b7290 */ /* 0x000fe2000fffe13f */
[----:B------:R-:W-:-:S02]  /*1530*/  SHF.R.S32.HI R5, RZ, 0x1f, R4 ;  /* 0x0000001fff057819 */ /* 0x000fc40000011404 */
[----:B------:R-:W-:Y:S02]  /*1540*/  LOP3.LUT R156, R4, 0xfffffffc, RZ, 0xc0, !PT ;  /* 0xfffffffc049c7812 */ /* 0x000fe400078ec0ff */
[----:B------:R-:W-:Y:S01]  /*1550*/  LEA.HI R5, R5, R154, RZ, 0x3 ;  /* 0x0000009a05057211 */ /* 0x000fe200078f18ff */
[----:B------:R-:W-:Y:S01]  /*1560*/  USHF.L.U32 UR42, UR42, 0x3, URZ ;  /* 0x000000032a2a7899 */ /* 0x000fe2000800063f */
[----:B------:R-:W-:Y:S01]  /*1570*/  ISETP.NE.AND P0, PT, R6, RZ, PT ;  /* 0x000000ff0600720c */ /* 0x000fe20003f05270 */
[----:B------:R-:W-:Y:S01]  /*1580*/  IMAD.IADD R156, R3, 0x1, -R156 ;  /* 0x00000001039c7824 */ /* 0x000fe200078e0a9c */
[----:B------:R-:W-:Y:S01]  /*1590*/  LOP3.LUT R5, R5, 0xfffffff8, RZ, 0xc0, !PT ;  /* 0xfffffff805057812 */ /* 0x000fe200078ec0ff */
[----:B-1----:R-:W-:Y:S02]  /*15a0*/  ULEA UR41, UR4, UR41, 0x18 ;  /* 0x0000002904297291 */ /* 0x002fe4000f8ec03f */
[----:B------:R-:W-:Y:S01]  /*15b0*/  IMAD.U32 R158, RZ, RZ, UR42 ;  /* 0x0000002aff9e7e24 */ /* 0x000fe2000f8e00ff */
[----:B------:R-:W-:Y:S01]  /*15c0*/  SEL R163, RZ, 0x1, P0 ;  /* 0x00000001ffa37807 */ /* 0x000fe20000000000 */
[----:B------:R-:W-:Y:S01]  /*15d0*/  IMAD.IADD R154, R154, 0x1, -R5 ;  /* 0x000000019a9a7824 */ /* 0x000fe200078e0a05 */
[----:B------:R-:W-:Y:S01]  /*15e0*/  UIADD3 UR45, UR41, 0x170, URZ ;  /* 0x00000170292d7890 */ /* 0x000fe2000fffe03f */
[----:B------:R-:W-:-:S02]  /*15f0*/  SHF.R.S32.HI R5, RZ, 0x5, R0 ;  /* 0x00000005ff057819 */ /* 0x000fc40000011400 */
[C---:B------:R-:W-:Y:S02]  /*1600*/  LOP3.LUT R160, R158.reuse, 0x8, RZ, 0xc0, !PT ;  /* 0x000000089ea07812 */ /* 0x040fe400078ec0ff */
[--C-:B------:R-:W-:Y:S01]  /*1610*/  SHF.R.S32.HI R155, RZ, 0x1f, R154.reuse ;  /* 0x0000001fff9b7819 */ /* 0x100fe2000001149a */
[C-C-:B------:R-:W-:Y:S01]  /*1620*/  IMAD R161, R5.reuse, -0x10, -R154.reuse ;  /* 0xfffffff005a17824 */ /* 0x140fe200078e0a9a */
[----:B------:R-:W-:Y:S01]  /*1630*/  LOP3.LUT R158, R158, 0x8, RZ, 0xc, !PT ;  /* 0x000000089e9e7812 */ /* 0x000fe200078e0cff */
[----:B------:R-:W-:Y:S01]  /*1640*/  IMAD.U32 R159, RZ, RZ, UR45 ;  /* 0x0000002dff9f7e24 */ /* 0x000fe2000f8e00ff */
[----:B------:R-:W-:Y:S01]  /*1650*/  LOP3.LUT R160, R160, 0x18, RZ, 0x3c, !PT ;  /* 0x00000018a0a07812 */ /* 0x000fe200078e3cff */
[----:B------:R-:W-:-:S04]  /*1660*/  IMAD.WIDE R154, R5, 0x10, R154 ;  /* 0x00000010059a7825 */ /* 0x000fc800078e029a */
[----:B------:R-:W-:Y:S02]  /*1670*/  VIADD R157, R159, UR42 ;  /* 0x0000002a9f9d7c36 */ /* 0x000fe40008000000 */
[----:B------:R-:W-:-:S07]  /*1680*/  VIADD R161, R161, UR5 ;  /* 0x00000005a1a17c36 */ /* 0x000fce0008000000 */
.L_x_295:
[----:B------:R-:W-:Y:S01]  /*1690*/  SHF.L.U32 R0, R163, 0x1f, RZ ;  /* 0x0000001fa3007819 */ /* 0x000fe200000006ff */
[----:B------:R-:W-:Y:S02]  /*16a0*/  ULDC UR4, c[0x0][0x28c] ;  /* 0x0000a30000047ab9 */ /* 0x000fe40000000800 */
[----:B------:R-:W-:Y:S01]  /*16b0*/  ISETP.LT.AND P1, PT, RZ, UR4, PT ;  /* 0x00000004ff007c0c */ /* 0x000fe2000bf21270 */
[----:B-1----:R-:W1:Y:S02]  /*16c0*/  SYNCS.PHASECHK.TRANS64.TRYWAIT P0, [R159+UR42], R0 ;  /* 0x000000009f0075a7 */ /* 0x002e64000800016a */
[----:B-1-34-:R-:W-:Y:S10]  /*16d0*/  @!P0 BRA `(.L_x_16) ;  /* 0x0000008c00188947 */ /* 0x01aff40003800000 */
.L_x_335:
[----:B------:R-:W-:Y:S05]  /*16e0*/  @P1 BRA `(.L_x_17) ;  /* 0x0000000000401947 */ /* 0x000fea0003800000 */
[----:B-1----:R-:W-:Y:S01]  /*16f0*/  MOV R0, 0x0 ;  /* 0x0000000000007802 */ /* 0x002fe20000000f00 */
[----:B------:R-:W-:Y:S01]  /*1700*/  ULDC.64 UR4, c[0x4][0x68] ;  /* 0x01001a0000047ab9 */ /* 0x000fe20000000a00 */
[----:B------:R-:W-:Y:S01]  /*1710*/  ULDC.64 UR6, c[0x4][0x8] ;  /* 0x0100020000067ab9 */ /* 0x000fe20000000a00 */
[----:B------:R-:W-:Y:S01]  /*1720*/  IMAD.U32 R4, RZ, RZ, UR4 ;  /* 0x00000004ff047e24 */ /* 0x000fe2000f8e00ff */
[----:B------:R1:W2:Y:S01]  /*1730*/  LDC.64 R14, c[0x4][R0] ;  /* 0x01000000000e7b82 */ /* 0x0002a20000000a00 */
[----:B------:R-:W-:Y:S01]  /*1740*/  IMAD.U32 R5, RZ, RZ, UR5 ;  /* 0x00000005ff057e24 */ /* 0x000fe2000f8e00ff */
[----:B------:R-:W-:Y:S01]  /*1750*/  ULDC.64 UR4, c[0x4][0x70] ;  /* 0x01001c0000047ab9 */ /* 0x000fe20000000a00 */
[----:B------:R-:W-:Y:S02]  /*1760*/  IMAD.U32 R10, RZ, RZ, UR6 ;  /* 0x00000006ff0a7e24 */ /* 0x000fe4000f8e00ff */
[----:B------:R-:W-:Y:S02]  /*1770*/  IMAD.U32 R6, RZ, RZ, UR4 ;  /* 0x00000004ff067e24 */ /* 0x000fe4000f8e00ff */
[----:B------:R-:W-:-:S02]  /*1780*/  IMAD.U32 R7, RZ, RZ, UR5 ;  /* 0x00000005ff077e24 */ /* 0x000fc4000f8e00ff */
[----:B------:R-:W-:Y:S02]  /*1790*/  IMAD.U32 R11, RZ, RZ, UR7 ;  /* 0x00000007ff0b7e24 */ /* 0x000fe4000f8e00ff */
[----:B------:R-:W-:Y:S02]  /*17a0*/  IMAD.MOV.U32 R8, RZ, RZ, 0x1e1 ;  /* 0x000001e1ff087424 */ /* 0x000fe400078e00ff */
[----:B0-----:R-:W-:Y:S02]  /*17b0*/  IMAD.MOV.U32 R12, RZ, RZ, 0x1 ;  /* 0x00000001ff0c7424 */ /* 0x001fe400078e00ff */
[----:B-1----:R-:W-:-:S07]  /*17c0*/  IMAD.MOV.U32 R13, RZ, RZ, RZ ;  /* 0x000000ffff0d7224 */ /* 0x002fce00078e00ff */
[----:B------:R-:W-:-:S07]  /*17d0*/  LEPC R20, `(.L_x_17) ;  /* 0x000000001014794e */ /* 0x000fce0000000000 */
[----:B--2--5:R-:W-:Y:S05]  /*17e0*/  CALL.ABS.NOINC R14 ;  /* 0x000000000e007343 */ /* 0x024fea0003c00000 */
.L_x_17:
[----:B-1----:R-:W-:-:S04]  /*17f0*/  LOP3.LUT R0, R16, 0x1, RZ, 0xfc, !PT ;  /* 0x0000000110007812 */ /* 0x002fc800078efcff */
[----:B------:R-:W-:-:S13]  /*1800*/  ISETP.NE.AND P0, PT, R0, 0x3, PT ;  /* 0x000000030000780c */ /* 0x000fda0003f05270 */
[----:B------:R-:W-:Y:S05]  /*1810*/  @!P0 BRA `(.L_x_18) ;  /* 0x0000000000048947 */ /* 0x000fea0003800000 */
[----:B------:R-:W-:Y:S01]  /*1820*/  BPT.TRAP 0x1 ;  /* 0x000000040000795c */ /* 0x000fe20000300000 */
.L_x_18:
[----:B------:R-:W-:Y:S02]  /*1830*/  IMAD.U32 R3, RZ, RZ, UR39 ;  /* 0x00000027ff037e24 */ /* 0x000fe4000f8e00ff */
[----:B------:R-:W-:-:S03]  /*1840*/  IMAD.U32 R0, RZ, RZ, UR38 ;  /* 0x00000026ff007e24 */ /* 0x000fc6000f8e00ff */
[----:B------:R-:W-:Y:S02]  /*1850*/  LEA R3, R3, UR41, 0x3 ;  /* 0x0000002903037c11 */ /* 0x000fe4000f8e18ff */
[----:B------:R-:W-:-:S04]  /*1860*/  SHF.L.U32 R0, R0, 0x1f, RZ ;  /* 0x0000001f00007819 */ /* 0x000fc800000006ff */
[----:B------:R1:W2:Y:S01]  /*1870*/  SYNCS.PHASECHK.TRANS64.TRYWAIT P1, [R3+URZ], R0 ;  /* 0x00000000030075a7 */ /* 0x0002a2000802017f */
[----:B------:R-:W-:Y:S05]  /*1880*/  @!P0 BRA `(.L_x_19) ;  /* 0x0000000000048947 */ /* 0x000fea0003800000 */
[----:B------:R-:W-:Y:S01]  /*1890*/  BPT.TRAP 0x1 ;  /* 0x000000040000795c */ /* 0x000fe20000300000 */
.L_x_19:
[----:B------:R-:W-:-:S05]  /*18a0*/  IMAD.U32 R4, RZ, RZ, UR43 ;  /* 0x0000002bff047e24 */ /* 0x000fca000f8e00ff */
[----:B------:R-:W-:Y:S01]  /*18b0*/  ISETP.GE.AND P2, PT, R4, 0x1, PT ;  /* 0x000000010400780c */ /* 0x000fe20003f46270 */
[----:B--2---:R-:W-:-:S12]  /*18c0*/  @P1 BRA `(.L_x_20) ;  /* 0x0000000000081947 */ /* 0x004fd80003800000 */
[----:B------:R-:W2:Y:S02]  /*18d0*/  SYNCS.PHASECHK.TRANS64.TRYWAIT P1, [R3+URZ], R0 ;  /* 0x00000000030075a7 */ /* 0x000ea4000802017f */
[----:B--2---:R-:W-:Y:S05]  /*18e0*/  @!P1 BRA `(.L_x_21) ;  /* 0x0000008800a89947 */ /* 0x004fea0003800000 */
.L_x_20:
[----:B------:R-:W-:Y:S05]  /*18f0*/  WARPSYNC.ALL ;  /* 0x0000000000007948 */ /* 0x000fea0003800000 */
[----:B------:R-:W-:Y:S01]  /*1900*/  UIADD3 UR4, UR41, 0x280, URZ ;  /* 0x0000028029047890 */ /* 0x000fe2000fffe03f */
[----:B------:R-:W-:Y:S01]  /*1910*/  WARPGROUP.ARRIVE ;  /* 0x00000000000079c5 */ /* 0x000fe20000000000 */
[----:B------:R-:W-:Y:S02]  /*1920*/  UIADD3 UR5, UR41, 0xb280, URZ ;  /* 0x0000b28029057890 */ /* 0x000fe4000fffe03f */
[----:B------:R-:W-:Y:S02]  /*1930*/  USHF.R.U32.HI UR4, URZ, 0x4, UR4 ;  /* 0x000000043f047899 */ /* 0x000fe40008011604 */
[----:B------:R-:W-:-:S02]  /*1940*/  USHF.R.U32.HI UR5, URZ, 0x4, UR5 ;  /* 0x000000043f057899 */ /* 0x000fc40008011605 */
[----:B------:R-:W-:Y:S02]  /*1950*/  ULOP3.LUT UR4, UR4, 0x3fff, URZ, 0xc0, !UPT ;  /* 0x00003fff04047892 */ /* 0x000fe4000f8ec03f */
[----:B------:R-:W-:Y:S02]  /*1960*/  ULOP3.LUT UR5, UR5, 0x3fff, URZ, 0xc0, !UPT ;  /* 0x00003fff05057892 */ /* 0x000fe4000f8ec03f */
[----:B------:R-:W-:Y:S02]  /*1970*/  ULOP3.LUT UR11, UR4, 0x10000, URZ, 0xfc, !UPT ;  /* 0x00010000040b7892 */ /* 0x000fe4000f8efc3f */
[----:B------:R-:W-:Y:S02]  /*1980*/  ULOP3.LUT UR10, UR5, 0x10000, URZ, 0xfc, !UPT ;  /* 0x00010000050a7892 */ /* 0x000fe4000f8efc3f */
[----:B------:R-:W-:Y:S02]  /*1990*/  ULEA UR4, UR39, UR11, 0x7 ;  /* 0x0000000b27047291 */ /* 0x000fe4000f8e383f */
[----:B------:R-:W-:Y:S01]  /*19a0*/  ULEA UR6, UR39, UR10, 0x9 ;  /* 0x0000000a27067291 */ /* 0x000fe2000f8e483f */
[----:B------:R-:W-:Y:S01]  /*19b0*/  UMOV UR5, 0xc0000010 ;  /* 0xc000001000057882 */ /* 0x000fe20000000000 */
[----:B------:R-:W-:-:S07]  /*19c0*/  UMOV UR7, 0xc0000010 ;  /* 0xc000001000077882 */ /* 0x000fce0000000000 */
[----:B------:R-:W-:Y:S03]  /*19d0*/  IGMMA.64x256x32.S8.S8 R24, gdesc[UR4], RZ, !UPT, gsb0 ;  /* 0x06600000041879f1 */ /* 0x000fe6000c0410ff */
[----:B------:R-:W-:Y:S02]  /*19e0*/  WARPGROUP.DEPBAR.LE gsb0, 0x0 ;  /* 0x00008000000079c5 */ /* 0x000fe40000010000 */
[----:B------:R-:W-:Y:S05]  /*19f0*/  @!P2 BRA `(.L_x_22) ;  /* 0x0000000000b4a947 */ /* 0x000fea0003800000 */
[----:B------:R-:W-:Y:S01]  /*1a00*/  UIADD3 UR4, UR39, 0x1, URZ ;  /* 0x0000000127047890 */ /* 0x000fe2000fffe03f */
[----:B-12---:R-:W-:Y:S01]  /*1a10*/  IMAD.U32 R0, RZ, RZ, UR43 ;  /* 0x0000002bff007e24 */ /* 0x006fe2000f8e00ff */
[----:B------:R-:W-:Y:S02]  /*1a20*/  UMOV UR9, UR39 ;  /* 0x0000002700097c82 */ /* 0x000fe40008000000 */
[----:B------:R-:W-:-:S04]  /*1a30*/  UISETP.NE.AND UP0, UPT, UR4, 0x16, UPT ;  /* 0x000000160400788c */ /* 0x000fc8000bf05270 */
[----:B------:R-:W-:Y:S02]  /*1a40*/  USEL UR5, URZ, 0x1, UP0 ;  /* 0x000000013f057887 */ /* 0x000fe40008000000 */
[----:B------:R-:W-:Y:S02]  /*1a50*/  USEL UR8, UR4, URZ, UP0 ;  /* 0x0000003f04087287 */ /* 0x000fe40008000000 */
[----:B------:R-:W-:-:S06]  /*1a60*/  ULOP3.LUT UR5, UR38, UR5, URZ, 0x3c, !UPT ;  /* 0x0000000526057292 */ /* 0x000fcc000f8e3c3f */
[----:B------:R-:W-:-:S07]  /*1a70*/  IMAD.U32 R5, RZ, RZ, UR5 ;  /* 0x00000005ff057e24 */ /* 0x000fce000f8e00ff */
.L_x_29:
[----:B-12---:R-:W-:Y:S05]  /*1a80*/  @!P0 BRA `(.L_x_23) ;  /* 0x0000000000048947 */ /* 0x006fea0003800000 */
[----:B------:R-:W-:Y:S01]  /*1a90*/  BPT.TRAP 0x1 ;  /* 0x000000040000795c */ /* 0x000fe20000300000 */
.L_x_23:
[----:B------:R-:W-:Y:S01]  /*1aa0*/  ULEA UR4, UR8, UR41, 0x3 ;  /* 0x0000002908047291 */ /* 0x000fe2000f8e183f */
[----:B------:R-:W-:-:S08]  /*1ab0*/  SHF.L.U32 R3, R5, 0x1f, RZ ;  /* 0x0000001f05037819 */ /* 0x000fd000000006ff */
[----:B------:R1:W2:Y:S01]  /*1ac0*/  SYNCS.PHASECHK.TRANS64.TRYWAIT P1, [UR4], R3 ;  /* 0x00000003ff0075a7 */ /* 0x0002a20008020144 */
[----:B------:R-:W-:Y:S05]  /*1ad0*/  @!P0 BRA `(.L_x_24) ;  /* 0x0000000000048947 */ /* 0x000fea0003800000 */
[----:B------:R-:W-:Y:S01]  /*1ae0*/  BPT.TRAP 0x1 ;  /* 0x000000040000795c */ /* 0x000fe20000300000 */
.L_x_24:
[----:B--2---:R-:W-:Y:S05]  /*1af0*/  @P1 BRA `(.L_x_25) ;  /* 0x0000000000081947 */ /* 0x004fea0003800000 */
[----:B------:R-:W2:Y:S02]  /*1b00*/  SYNCS.PHASECHK.TRANS64.TRYWAIT P1, [UR4], R3 ;  /* 0x00000003ff0075a7 */ /* 0x000ea40008020144 */
[----:B--2---:R-:W-:Y:S05]  /*1b10*/  @!P1 BRA `(.L_x_26) ;  /* 0x0000008800309947 */ /* 0x004fea0003800000 */
.L_x_25:
[----:B------:R-:W-:Y:S01]  /*1b20*/  ULEA UR4, UR8, UR11, 0x7 ;  /* 0x0000000b08047291 */ /* 0x000fe2000f8e383f */
[----:B------:R-:W-:Y:S01]  /*1b30*/  WARPGROUP.ARRIVE ;  /* 0x00000000000079c5 */ /* 0x000fe20000000000 */
[----:B------:R-:W-:Y:S01]  /*1b40*/  ULEA UR6, UR8, UR10, 0x9 ;  /* 0x0000000a08067291 */ /* 0x000fe2000f8e483f */
[----:B------:R-:W-:Y:S01]  /*1b50*/  UMOV UR5, 0xc0000010 ;  /* 0xc000001000057882 */ /* 0x000fe20000000000 */
[----:B------:R-:W-:-:S07]  /*1b60*/  UMOV UR7, 0xc0000010 ;  /* 0xc000001000077882 */ /* 0x000fce0000000000 */
[----:B------:R-:W-:Y:S03]  /*1b70*/  IGMMA.64x256x32.S8.S8 R24, gdesc[UR4], R24, gsb0 ;  /* 0x06600000041879f1 */ /* 0x000fe60008041018 */
[----:B------:R-:W-:Y:S02]  /*1b80*/  WARPGROUP.DEPBAR.LE gsb0, 0x0 ;  /* 0x00008000000079c5 */ /* 0x000fe40000010000 */
[----:B------:R-:W-:Y:S05]  /*1b90*/  @!P0 BRA `(.L_x_27) ;  /* 0x0000000000048947 */ /* 0x000fea0003800000 */
[----:B------:R-:W-:Y:S01]  /*1ba0*/  BPT.TRAP 0x1 ;  /* 0x000000040000795c */ /* 0x000fe20000300000 */
.L_x_27:
[----:B------:R-:W-:Y:S01]  /*1bb0*/  ULEA UR4, UR9, UR41, 0x3 ;  /* 0x0000002909047291 */ /* 0x000fe2000f8e183f */
[----:B------:R-:W-:-:S03]  /*1bc0*/  ISETP.GT.U32.AND P1, PT, R16, 0x1, PT ;  /* 0x000000011000780c */ /* 0x000fc60003f24070 */
[----:B------:R-:W-:-:S04]  /*1bd0*/  UIADD3 UR4, UR4, 0xb0, URZ ;  /* 0x000000b004047890 */ /* 0x000fc8000fffe03f */
[----:B------:R-:W-:-:S09]  /*1be0*/  UPRMT UR4, URZ, 0x654, UR4 ;  /* 0x000006543f047896 */ /* 0x000fd20008000004 */
[----:B------:R-:W-:Y:S01]  /*1bf0*/  SYNCS.ARRIVE.TRANS64.RED.A1T0 RZ, [UR4], RZ ;  /* 0x000000ffffff79a7 */ /* 0x000fe20008100404 */
[----:B------:R-:W-:Y:S05]  /*1c00*/  @P1 BRA `(.L_x_28) ;  /* 0x0000000000041947 */ /* 0x000fea0003800000 */
[----:B------:R-:W-:Y:S01]  /*1c10*/  BPT.TRAP 0x1 ;  /* 0x000000040000795c */ /* 0x000fe20000300000 */
.L_x_28:
[----:B------:R-:W-:Y:S01]  /*1c20*/  UIADD3 UR8, UR8, 0x1, URZ ;  /* 0x0000000108087890 */ /* 0x000fe2000fffe03f */
[C---:B------:R-:W-:Y:S01]  /*1c30*/  ISETP.GT.AND P1, PT, R0.reuse, 0x1, PT ;  /* 0x000000010000780c */ /* 0x040fe20003f24270 */
[----:B------:R-:W-:Y:S01]  /*1c40*/  UIADD3 UR9, UR9, 0x1, URZ ;  /* 0x0000000109097890 */ /* 0x000fe2000fffe03f */
[----:B------:R-:W-:Y:S01]  /*1c50*/  VIADD R0, R0, 0xffffffff ;  /* 0xffffffff00007836 */ /* 0x000fe20000000000 */
[----:B------:R-:W-:Y:S02]  /*1c60*/  UISETP.NE.AND UP0, UPT, UR8, 0x16, UPT ;  /* 0x000000160800788c */ /* 0x000fe4000bf05270 */
[----:B------:R-:W-:Y:S02]  /*1c70*/  UISETP.NE.AND UP1, UPT, UR9, 0x16, UPT ;  /* 0x000000160900788c */ /* 0x000fe4000bf25270 */
[----:B------:R-:W-:Y:S02]  /*1c80*/  USEL UR4, URZ, 0x1, UP0 ;  /* 0x000000013f047887 */ /* 0x000fe40008000000 */
[----:B------:R-:W-:-:S02]  /*1c90*/  USEL UR8, UR8, URZ, UP0 ;  /* 0x0000003f08087287 */ /* 0x000fc40008000000 */
[----:B------:R-:W-:Y:S02]  /*1ca0*/  USEL UR9, UR9, URZ, UP1 ;  /* 0x0000003f09097287 */ /* 0x000fe40008800000 */
[----:B------:R-:W-:Y:S01]  /*1cb0*/  LOP3.LUT R5, R5, UR4, RZ, 0x3c, !PT ;  /* 0x0000000405057c12 */ /* 0x000fe2000f8e3cff */
[----:B------:R-:W-:Y:S09]  /*1cc0*/  @P1 BRA `(.L_x_29) ;  /* 0xfffffffc006c1947 */ /* 0x000ff2000383ffff */
.L_x_22:
[----:B-12---:R-:W1:Y:S01]  /*1cd0*/  LDC R0, c[0x0][0x28c] ;  /* 0x0000a300ff007b82 */ /* 0x006e620000000800 */
[----:B------:R2:W-:Y:S01]  /*1ce0*/  SYNCS.ARRIVE.TRANS64.A1T0 RZ, [R158+UR45], RZ ;  /* 0x000000ff9eff79a7 */ /* 0x0005e2000810002d */
[----:B-1----:R-:W-:-:S13]  /*1cf0*/  ISETP.GE.AND P1, PT, R0, 0x1, PT ;  /* 0x000000010000780c */ /* 0x002fda0003f26270 */
[----:B--2---:R-:W-:Y:S05]  /*1d00*/  @!P1 BRA `(.L_x_30) ;  /* 0x0000000000349947 */ /* 0x004fea0003800000 */
[----:B------:R-:W-:Y:S05]  /*1d10*/  @!P0 BRA `(.L_x_31) ;  /* 0x0000000000048947 */ /* 0x000fea0003800000 */
[----:B------:R-:W-:Y:S01]  /*1d20*/  BPT.TRAP 0x1 ;  /* 0x000000040000795c */ /* 0x000fe20000300000 */
.L_x_31:
[----:B------:R-:W-:Y:S01]  /*1d30*/  UIADD3 UR6, UR43, UR39, URZ ;  /* 0x000000272b067290 */ /* 0x000fe2000fffe03f */
[----:B------:R-:W-:-:S03]  /*1d40*/  ISETP.GT.U32.AND P0, PT, R16, 0x1, PT ;  /* 0x000000011000780c */ /* 0x000fc60003f04070 */
[----:B------:R-:W-:-:S04]  /*1d50*/  UIMAD.WIDE.U32 UR4, UR6, -0x45d1745d, URZ ;  /* 0xba2e8ba3060478a5 */ /* 0x000fc8000f8e003f */
[----:B------:R-:W-:-:S04]  /*1d60*/  USHF.R.U32.HI UR4, URZ, 0x4, UR5 ;  /* 0x000000043f047899 */ /* 0x000fc80008011605 */
[----:B------:R-:W-:-:S04]  /*1d70*/  UIMAD UR6, UR4, -0x16, UR6 ;  /* 0xffffffea040678a4 */ /* 0x000fc8000f8e0206 */
[----:B------:R-:W-:-:S04]  /*1d80*/  ULEA UR6, UR6, UR41, 0x3 ;  /* 0x0000002906067291 */ /* 0x000fc8000f8e183f */
[----:B------:R-:W-:-:S04]  /*1d90*/  UIADD3 UR6, UR6, 0xb0, URZ ;  /* 0x000000b006067890 */ /* 0x000fc8000fffe03f */
[----:B------:R-:W-:-:S09]  /*1da0*/  UPRMT UR6, URZ, 0x654, UR6 ;  /* 0x000006543f067896 */ /* 0x000fd20008000006 */
[----:B------:R-:W-:Y:S01]  /*1db0*/  SYNCS.ARRIVE.TRANS64.RED.A1T0 RZ, [UR6], RZ ;  /* 0x000000ffffff79a7 */ /* 0x000fe20008100406 */
[----:B------:R-:W-:Y:S05]  /*1dc0*/  @P0 BRA `(.L_x_30) ;  /* 0x0000000000040947 */ /* 0x000fea0003800000 */
[----:B------:R-:W-:Y:S01]  /*1dd0*/  BPT.TRAP 0x1 ;  /* 0x000000040000795c */ /* 0x000fe20000300000 */
.L_x_30:
[----:B------:R-:W-:Y:S01]  /*1de0*/  SHF.L.U32 R0, R163, 0x1f, RZ ;  /* 0x0000001fa3007819 */ /* 0x000fe200000006ff */
[----:B------:R-:W-:Y:S01]  /*1df0*/  UIADD3 UR39, UR44, UR39, URZ ;  /* 0x000000272c277290 */ /* 0x000fe2000fffe03f */
[----:B------:R-:W1:Y:S01]  /*1e00*/  LDC R7, c[0x0][0x288] ;  /* 0x0000a200ff077b82 */ /* 0x000e620000000800 */
[----:B------:R-:W-:Y:S01]  /*1e10*/  UISETP.GE.U32.AND UP1, UPT, UR44, 0x16, UPT ;  /* 0x000000162c00788c */ /* 0x000fe2000bf26070 */
[----:B------:R-:W-:Y:S01]  /*1e20*/  IMAD.SHL.U32 R8, R156, 0x2, RZ ;  /* 0x000000029c087824 */ /* 0x000fe200078e00ff */
[----:B------:R-:W-:Y:S02]  /*1e30*/  UISETP.GT.U32.AND UP0, UPT, UR39, 0x15, UPT ;  /* 0x000000152700788c */ /* 0x000fe4000bf04070 */
[----:B------:R-:W-:Y:S02]  /*1e40*/  UIMAD.WIDE.U32 UR4, UR39, -0x45d1745d, URZ ;  /* 0xba2e8ba3270478a5 */ /* 0x000fe4000f8e003f */
[----:B------:R-:W-:Y:S01]  /*1e50*/  UISETP.LT.U32.AND UP0, UPT, UR44, 0x16, UP0 ;  /* 0x000000162c00788c */ /* 0x000fe20008701070 */
[----:B------:R-:W2:Y:S01]  /*1e60*/  SYNCS.PHASECHK.TRANS64.TRYWAIT P0, [R159+UR42+0x10], R0 ;  /* 0x000010009f0075a7 */ /* 0x000ea2000800016a */
[----:B------:R-:W-:Y:S01]  /*1e70*/  USHF.R.U32.HI UR4, URZ, 0x4, UR5 ;  /* 0x000000043f047899 */ /* 0x000fe20008011605 */
[----:B------:R-:W-:Y:S01]  /*1e80*/  SHF.R.S32.HI R9, RZ, 0x1f, R8 ;  /* 0x0000001fff097819 */ /* 0x000fe20000011408 */
[----:B------:R-:W-:-:S02]  /*1e90*/  USEL UR6, URZ, 0x1, !UP0 ;  /* 0x000000013f067887 */ /* 0x000fc4000c000000 */
[----:B------:R-:W-:Y:S02]  /*1ea0*/  UIMAD UR39, UR4, -0x16, UR39 ;  /* 0xffffffea042778a4 */ /* 0x000fe4000f8e0227 */
[----:B------:R-:W-:-:S04]  /*1eb0*/  ULOP3.LUT UR38, UR38, UR6, URZ, 0x3c, !UPT ;  /* 0x0000000626267292 */ /* 0x000fc8000f8e3c3f */
[----:B------:R-:W-:Y:S01]  /*1ec0*/  @UP1 ULOP3.LUT UR38, UR38, 0x1, UR4, 0x78, !UPT ;  /* 0x0000000126261892 */ /* 0x000fe2000f8e7804 */
[----:B-12---:R-:W-:Y:S11]  /*1ed0*/  @!P0 BRA `(.L_x_32) ;  /* 0x0000008400588947 */ /* 0x006ff60003800000 */
.L_x_336:
[----:B-1----:R-:W-:Y:S01]  /*1ee0*/  IMAD.SHL.U32 R0, R19, 0x40, RZ ;  /* 0x0000004013007824 */ /* 0x002fe200078e00ff */
[----:B------:R-:W-:Y:S01]  /*1ef0*/  ULDC UR6, c[0x0][0x284] ;  /* 0x0000a10000067ab9 */ /* 0x000fe20000000800 */
[----:B------:R-:W-:Y:S01]  /*1f00*/  IMAD.SHL.U32 R22, R22, 0x100, RZ ;  /* 0x0000010016167824 */ /* 0x000fe200078e00ff */
[----:B------:R-:W-:Y:S01]  /*1f10*/  SHF.R.S32.HI R15, RZ, 0x1f, R2 ;  /* 0x0000001fff0f7819 */ /* 0x000fe20000011402 */
[----:B------:R-:W-:Y:S01]  /*1f20*/  ULDC.64 UR4, c[0x0][0x5d0] ;  /* 0x0001740000047ab9 */ /* 0x000fe20000000a00 */
[----:B------:R-:W-:Y:S01]  /*1f30*/  ISETP.GE.AND P0, PT, R0, UR6, PT ;  /* 0x0000000600007c0c */ /* 0x000fe2000bf06270 */
[----:B------:R-:W-:Y:S01]  /*1f40*/  IMAD.WIDE.U32 R4, R2, UR4, R8 ;  /* 0x0000000402047c25 */ /* 0x000fe2000f8e0008 */
[----:B------:R-:W-:Y:S02]  /*1f50*/  SHF.R.S32.HI R14, RZ, 0x1f, R22 ;  /* 0x0000001fff0e7819 */ /* 0x000fe40000011416 */
[C---:B------:R-:W-:Y:S01]  /*1f60*/  ISETP.GE.OR P0, PT, R22.reuse, R7, P0 ;  /* 0x000000071600720c */ /* 0x040fe20000706670 */
[----:B------:R-:W-:Y:S01]  /*1f70*/  IMAD R3, R15, UR4, RZ ;  /* 0x000000040f037c24 */ /* 0x000fe2000f8e02ff */
[----:B------:R-:W-:-:S03]  /*1f80*/  IADD3 R4, P1, R22, R4, RZ ;  /* 0x0000000416047210 */ /* 0x000fc60007f3e0ff */
[----:B------:R-:W-:-:S05]  /*1f90*/  IMAD R3, R2, UR5, R3 ;  /* 0x0000000502037c24 */ /* 0x000fca000f8e0203 */
[----:B------:R-:W-:-:S03]  /*1fa0*/  IADD3.X R5, R14, R5, R3, P1, !PT ;  /* 0x000000050e057210 */ /* 0x000fc60000ffe403 */
[----:B------:R-:W-:Y:S05]  /*1fb0*/  @P0 BRA `(.L_x_33) ;  /* 0x0000006000b00947 */ /* 0x000fea0003800000 */
[----:B0-----:R-:W0:Y:S01]  /*1fc0*/  LDC.64 R12, c[0x0][0x5c8] ;  /* 0x00017200ff0c7b82 */ /* 0x001e220000000a00 */
[----:B------:R-:W-:Y:S01]  /*1fd0*/  IMAD.WIDE R10, R19, 0x40, R154 ;  /* 0x00000040130a7825 */ /* 0x000fe200078e029a */
[----:B------:R-:W-:Y:S01]  /*1fe0*/  ULDC.64 UR4, c[0x0][0x5c0] ;  /* 0x0001700000047ab9 */ /* 0x000fe20000000a00 */
[----:B------:R-:W-:Y:S02]  /*1ff0*/  BSSY B0, `(.L_x_33) ;  /* 0x0000628000007945 */ /* 0x000fe40003800000 */
[----:B------:R-:W-:Y:S02]  /*2000*/  IMAD.IADD R19, R161, 0x1, -R0 ;  /* 0x00000001a1137824 */ /* 0x000fe400078e0a00 */
[-C--:B0-----:R-:W-:Y:S02]  /*2010*/  IMAD R3, R11, R12.reuse, RZ ;  /* 0x0000000c0b037224 */ /* 0x081fe400078e02ff */
[----:B------:R-:W-:-:S04]  /*2020*/  IMAD.WIDE.U32 R4, R10, R12, R4 ;  /* 0x0000000c0a047225 */ /* 0x000fc800078e0004 */
[----:B------:R-:W-:Y:S01]  /*2030*/  IMAD R3, R10, R13, R3 ;  /* 0x0000000d0a037224 */ /* 0x000fe200078e0203 */
[----:B------:R-:W-:-:S03]  /*2040*/  IADD3 R4, P0, R4, UR4, RZ ;  /* 0x0000000404047c10 */ /* 0x000fc6000ff1e0ff */
[----:B------:R-:W-:Y:S01]  /*2050*/  IMAD.IADD R3, R5, 0x1, R3 ;  /* 0x0000000105037824 */ /* 0x000fe200078e0203 */
[----:B------:R-:W-:-:S04]  /*2060*/  LEA R6, P1, R12, R4, 0x3 ;  /* 0x000000040c067211 */ /* 0x000fc800078218ff */
[----:B------:R-:W-:Y:S01]  /*2070*/  IADD3.X R5, R3, UR5, RZ, P0, !PT ;  /* 0x0000000503057c10 */ /* 0x000fe200087fe4ff */
[----:B------:R-:W-:Y:S01]  /*2080*/  IMAD R3, R156, -0x2, R7 ;  /* 0xfffffffe9c037824 */ /* 0x000fe200078e0207 */
[----:B-----5:R-:W-:Y:S02]  /*2090*/  ISETP.NE.AND P0, PT, R152, RZ, PT ;  /* 0x000000ff9800720c */ /* 0x020fe40003f05270 */
[----:B------:R-:W-:Y:S01]  /*20a0*/  LEA.HI.X R7, R12, R5, R13, 0x3, P1 ;  /* 0x000000050c077211 */ /* 0x000fe200008f1c0d */
[----:B------:R-:W-:-:S10]  /*20b0*/  IMAD.IADD R0, R3, 0x1, -R22 ;  /* 0x0000000103007824 */ /* 0x000fd400078e0a16 */
[----:B------:R-:W-:Y:S05]  /*20c0*/  @!P0 BRA `(.L_x_34) ;  /* 0x0000004800608947 */ /* 0x000fea0003800000 */
[----:B------:R-:W0:Y:S01]  /*20d0*/  LDC.64 R20, c[0x0][0x5b0] ;  /* 0x00016c00ff147b82 */ /* 0x000e220000000a00 */
[----:B------:R-:W-:Y:S01]  /*20e0*/  ULDC.64 UR4, c[0x0][0x5b8] ;  /* 0x00016e0000047ab9 */ /* 0x000fe20000000a00 */
[----:B------:R-:W-:Y:S01]  /*20f0*/  ISETP.GE.AND P1, PT, R19, 0x1, PT ;  /* 0x000000011300780c */ /* 0x000fe20003f26270 */
[----:B------:R-:W-:Y:S01]  /*2100*/  IMAD.WIDE.U32 R8, R2, UR4, R8 ;  /* 0x0000000402087c25 */ /* 0x000fe2000f8e0008 */
[----:B------:R-:W-:Y:S02]  /*2110*/  BSSY B1, `(.L_x_35) ;  /* 0x000000e000017945 */ /* 0x000fe40003800000 */
[----:B------:R-:W-:Y:S01]  /*2120*/  ISETP.LT.OR P5, PT, R0, 0x1, !P1 ;  /* 0x000000010000780c */ /* 0x000fe20004fa1670 */
[----:B------:R-:W-:Y:S01]  /*2130*/  IMAD R3, R15, UR4, RZ ;  /* 0x000000040f037c24 */ /* 0x000fe2000f8e02ff */
[----:B------:R-:W1:Y:S01]  /*2140*/  LDC.64 R164, c[0x0][0x5a8] ;  /* 0x00016a00ffa47b82 */ /* 0x000e620000000a00 */
[----:B------:R-:W-:Y:S02]  /*2150*/  IADD3 R12, P0, R22, R8, RZ ;  /* 0x00000008160c7210 */ /* 0x000fe40007f1e0ff */
[----:B------:R-:W-:-:S05]  /*2160*/  IMAD R3, R2, UR5, R3 ;  /* 0x0000000502037c24 */ /* 0x000fca000f8e0203 */
[----:B------:R-:W-:Y:S01]  /*2170*/  IADD3.X R13, R14, R9, R3, P0, !PT ;  /* 0x000000090e0d7210 */ /* 0x000fe200007fe403 */
[-C--:B0-----:R-:W-:Y:S02]  /*2180*/  IMAD R8, R11, R20.reuse, RZ ;  /* 0x000000140b087224 */ /* 0x081fe400078e02ff */
[----:B------:R-:W-:-:S04]  /*2190*/  IMAD.WIDE.U32 R2, R10, R20, R12 ;  /* 0x000000140a027225 */ /* 0x000fc800078e000c */
[----:B------:R-:W-:Y:S01]  /*21a0*/  IMAD R15, R10, R21, R8 ;  /* 0x000000150a0f7224 */ /* 0x000fe200078e0208 */
[----:B-1----:R-:W-:-:S04]  /*21b0*/  IADD3 R2, P0, R2, R164, RZ ;  /* 0x000000a402027210 */ /* 0x002fc80007f1e0ff */
[----:B------:R-:W-:Y:S01]  /*21c0*/  IADD3.X R3, R165, R3, R15, P0, !PT ;  /* 0x00000003a5037210 */ /* 0x000fe200007fe40f */
[----:B------:R-:W-:Y:S08]  /*21d0*/  @P5 BRA `(.L_x_36) ;  /* 0x0000000000045947 */ /* 0x000ff00003800000 */
[----:B------:R0:W5:Y:S02]  /*21e0*/  LDG.E.U8 R162, desc[UR36][R2.64] ;  /* 0x0000002402a27981 */ /* 0x000164000c1e1100 */
.L_x_36:
[----:B------:R-:W-:Y:S05]  /*21f0*/  BSYNC B1 ;  /* 0x0000000000017941 */ /* 0x000fea0003800000 */
.L_x_35:
[----:B-----5:R-:W-:Y:S01]  /*2200*/  LOP3.LUT R11, R162, 0xffff, RZ, 0xc0, !PT ;  /* 0x0000ffffa20b7812 */ /* 0x020fe200078ec0ff */
[C---:B------:R-:W-:Y:S01]  /*2210*/  IMAD.SHL.U32 R8, R20.reuse, 0x8, RZ ;  /* 0x0000000814087824 */ /* 0x040fe200078e00ff */
[----:B------:R-:W-:Y:S01]  /*2220*/  SHF.L.U64.HI R9, R20, 0x3, R21 ;  /* 0x0000000314097819 */ /* 0x000fe20000010215 */
[----:B------:R-:W-:Y:S01]  /*2230*/  BSSY B1, `(.L_x_37) ;  /* 0x000000e000017945 */ /* 0x000fe20003800000 */
[----:B------:R-:W-:Y:S02]  /*2240*/  PRMT R11, R11, 0x8880, RZ ;  /* 0x000088800b0b7816 */ /* 0x000fe400000000ff */
[----:B------:R-:W-:Y:S01]  /*2250*/  ISETP.LT.OR P2, PT, R0, 0x2, !P1 ;  /* 0x000000020000780c */ /* 0x000fe20004f41670 */
[----:B------:R-:W-:Y:S01]  /*2260*/  IMAD.WIDE.U32 R8, R10, R20, R8 ;  /* 0x000000140a087225 */ /* 0x000fe200078e0008 */
[----:B------:R-:W-:-:S03]  /*2270*/  ISETP.GE.AND P0, PT, R19, 0x9, PT ;  /* 0x000000091300780c */ /* 0x000fc60003f06270 */
[----:B------:R-:W-:Y:S01]  /*2280*/  IMAD R10, R11, R152, RZ ;  /* 0x000000980b0a7224 */ /* 0x000fe200078e02ff */
[----:B------:R-:W-:Y:S01]  /*2290*/  IADD3 R8, P3, P4, R12, R164, R8 ;  /* 0x000000a40c087210 */ /* 0x000fe20007c7e008 */
[----:B------:R-:W-:Y:S02]  /*22a0*/  IMAD.IADD R14, R15, 0x1, R9 ;  /* 0x000000010f0e7824 */ /* 0x000fe400078e0209 */
[----:B------:R-:W-:-:S05]  /*22b0*/  @!P5 IMAD R11, R24, R153, R10 ;  /* 0x00000099180bd224 */ /* 0x000fca00078e020a */
[----:B------:R1:W-:Y:S01]  /*22c0*/  @!P5 STG.E.U8 desc[UR36][R4.64], R11 ;  /* 0x0000000b0400d986 */ /* 0x0003e2000c101124 */
[----:B------:R-:W-:Y:S05]  /*22d0*/  @P2 BRA `(.L_x_38) ;  /* 0x00000000000c2947 */ /* 0x000fea0003800000 */
[----:B------:R-:W1:Y:S02]  /*22e0*/  LDG.E.U8 R162, desc[UR36][R2.64+0x1] ;  /* 0x0000012402a27981 */ /* 0x000e64000c1e1100 */
[----:B-1----:R-:W-:-:S05]  /*22f0*/  PRMT R11, R162, 0x8880, RZ ;  /* 0x00008880a20b7816 */ /* 0x002fca00000000ff */
[----:B------:R-:W-:-:S07]  /*2300*/  IMAD R10, R11, R152, RZ ;  /* 0x000000980b0a7224 */ /* 0x000fce00078e02ff */
.L_x_38:
[----:B------:R-:W-:Y:S05]  /*2310*/  BSYNC B1 ;  /* 0x0000000000017941 */ /* 0x000fea0003800000 */
.L_x_37:
[C---:B------:R-:W-:Y:S01]  /*2320*/  ISETP.LT.OR P5, PT, R0.reuse, 0x1, !P0 ;  /* 0x000000010000780c */ /* 0x040fe200047a1670 */
[----:B------:R-:W-:Y:S01]  /*2330*/  @!P2 IMAD R25, R25, R153, R10 ;  /* 0x000000991919a224 */ /* 0x000fe200078e020a */
[----:B------:R-:W-:Y:S01]  /*2340*/  BSSY B1, `(.L_x_39) ;  /* 0x000000a000017945 */ /* 0x000fe20003800000 */
[----:B------:R-:W-:Y:S02]  /*2350*/  IADD3.X R9, R13, R165, R14, P3, P4 ;  /* 0x000000a50d097210 */ /* 0x000fe40001fe840e */
[C---:B------:R-:W-:Y:S01]  /*2360*/  ISETP.LT.OR P3, PT, R0.reuse, 0x2, !P0 ;  /* 0x000000020000780c */ /* 0x040fe20004761670 */
[----:B------:R2:W-:Y:S01]  /*2370*/  @!P2 STG.E.U8 desc[UR36][R4.64+0x1], R25 ;  /* 0x000001190400a986 */ /* 0x0005e2000c101124 */
[C---:B------:R-:W-:Y:S02]  /*2380*/  ISETP.LT.OR P4, PT, R0.reuse, 0x9, !P1 ;  /* 0x000000090000780c */ /* 0x040fe40004f81670 */
[----:B------:R-:W-:-:S04]  /*2390*/  ISETP.LT.OR P2, PT, R0, 0xa, !P1 ;  /* 0x0000000a0000780c */ /* 0x000fc80004f41670 */
[----:B------:R-:W-:Y:S09]  /*23a0*/  @P5 BRA `(.L_x_40) ;  /* 0x00000000000c5947 */ /* 0x000ff20003800000 */
[----:B------:R-:W1:Y:S02]  /*23b0*/  LDG.E.U8 R162, desc[UR36][R8.64] ;  /* 0x0000002408a27981 */ /* 0x000e64000c1e1100 */
[----:B-1----:R-:W-:-:S05]  /*23c0*/  PRMT R11, R162, 0x8880, RZ ;  /* 0x00008880a20b7816 */ /* 0x002fca00000000ff */
[----:B------:R-:W-:-:S07]  /*23d0*/  IMAD R10, R11, R152, RZ ;  /* 0x000000980b0a7224 */ /* 0x000fce00078e02ff */
.L_x_40:
[----:B------:R-:W-:Y:S05]  /*23e0*/  BSYNC B1 ;  /* 0x0000000000017941 */ /* 0x000fea0003800000 */
.L_x_39:
[----:B-1----:R-:W-:Y:S01]  /*23f0*/  @!P5 IMAD R11, R26, R153, R10 ;  /* 0x000000991a0bd224 */ /* 0x002fe200078e020a */
[----:B------:R-:W-:Y:S04]  /*2400*/  BSSY B1, `(.L_x_41) ;  /* 0x0000006000017945 */ /* 0x000fe80003800000 */
[----:B------:R1:W-:Y:S01]  /*2410*/  @!P5 STG.E.U8 desc[UR36][R6.64], R11 ;  /* 0x0000000b0600d986 */ /* 0x0003e2000c101124 */
[----:B------:R-:W-:Y:S05]  /*2420*/  @P3 BRA `(.L_x_42) ;  /* 0x00000000000c3947 */ /* 0x000fea0003800000 */
[----:B------:R-:W1:Y:S02]  /*2430*/  LDG.E.U8 R162, desc[UR36][R8.64+0x1] ;  /* 0x0000012408a27981 */ /* 0x000e64000c1e1100 */
[----:B-1----:R-:W-:-:S05]  /*2440*/  PRMT R11, R162, 0x8880, RZ ;  /* 0x00008880a20b7816 */ /* 0x002fca00000000ff */
[----:B------:R-:W-:-:S07]  /*2450*/  IMAD R10, R11, R152, RZ ;  /* 0x000000980b0a7224 */ /* 0x000fce00078e02ff */
.L_x_42:
[----:B------:R-:W-:Y:S05]  /*2460*/  BSYNC B1 ;  /* 0x0000000000017941 */ /* 0x000fea0003800000 */
.L_x_41:
[----:B------:R-:W-:Y:S01]  /*2470*/  @!P3 IMAD R27, R27, R153, R10 ;  /* 0x000000991b1bb224 */ /* 0x000fe200078e020a */
[----:B------:R-:W-:Y:S04]  /*2480*/  BSSY B1, `(.L_x_43) ;  /* 0x0000006000017945 */ /* 0x000fe80003800000 */
[----:B------:R3:W-:Y:S01]  /*2490*/  @!P3 STG.E.U8 desc[UR36][R6.64+0x1], R27 ;  /* 0x0000011b0600b986 */ /* 0x0007e2000c101124 */
[----:B------:R-:W-:Y:S05]  /*24a0*/  @P4 BRA `(.L_x_44) ;  /* 0x00000000000c4947 */ /* 0x000fea0003800000 */
[----:B------:R-:W1:Y:S02]  /*24b0*/  LDG.E.U8 R162, desc[UR36][R2.64+0x8] ;  /* 0x0000082402a27981 */ /* 0x000e64000c1e1100 */
[----:B-1----:R-:W-:-:S05]  /*24c0*/  PRMT R11, R162, 0x8880, RZ ;  /* 0x00008880a20b7816 */ /* 0x002fca00000000ff */
[----:B------:R-:W-:-:S07]  /*24d0*/  IMAD R10, R11, R152, RZ ;  /* 0x000000980b0a7224 */ /* 0x000fce00078e02ff */
.L_x_44:
[----:B------:R-:W-:Y:S05]  /*24e0*/  BSYNC B1 ;  /* 0x0000000000017941 */ /* 0x000fea0003800000 */
.L_x_43:
[----:B-1----:R-:W-:Y:S01]  /*24f0*/  @!P4 IMAD R11, R28, R153, R10 ;  /* 0x000000991c0bc224 */ /* 0x002fe200078e020a */
[----:B------:R-:W-:Y:S04]  /*2500*/  BSSY B1, `(.L_x_45) ;  /* 0x0000006000017945 */ /* 0x000fe80003800000 */
[----:B------:R1:W-:Y:S01]  /*2510*/  @!P4 STG.E.U8 desc[UR36][R4.64+0x8], R11 ;  /* 0x0000080b0400c986 */ /* 0x0003e2000c101124 */
[----:B------:R-:W-:Y:S05]  /*2520*/  @P2 BRA `(.L_x_46) ;  /* 0x00000000000c2947 */ /* 0x000fea0003800000 */
[----:B------:R-:W1:Y:S02]  /*2530*/  LDG.E.U8 R162, desc[UR36][R2.64+0x9] ;  /* 0x0000092402a27981 */ /* 0x000e64000c1e1100 */
[----:B-1----:R-:W-:-:S05]  /*2540*/  PRMT R11, R162, 0x8880, RZ ;  /* 0x00008880a20b7816 */ /* 0x002fca00000000ff */
[----:B------:R-:W-:-:S07]  /*2550*/  IMAD R10, R11, R152, RZ ;  /* 0x000000980b0a7224 */ /* 0x000fce00078e02ff */
.L_x_46:
[----:B------:R-:W-:Y:S05]  /*2560*/  BSYNC B1 ;  /* 0x0000000000017941 */ /* 0x000fea0003800000 */
.L_x_45:
[C---:B------:R-:W-:Y:S01]  /*2570*/  ISETP.LT.OR P4, PT, R0.reuse, 0x9, !P0 ;  /* 0x000000090000780c */ /* 0x040fe20004781670 */
[----:B------:R-:W-:Y:S01]  /*2580*/  @!P2 IMAD R29, R29, R153, R10 ;  /* 0x000000991d1da224 */ /* 0x000fe200078e020a */
[----:B------:R-:W-:Y:S01]  /*2590*/  BSSY B1, `(.L_x_47) ;  /* 0x0000009000017945 */ /* 0x000fe20003800000 */
[C---:B------:R-:W-:Y:S02]  /*25a0*/  ISETP.LT.OR P3, PT, R0.reuse, 0xa, !P0 ;  /* 0x0000000a0000780c */ /* 0x040fe40004761670 */
[C---:B------:R-:W-:Y:S01]  /*25b0*/  ISETP.LT.OR P5, PT, R0.reuse, 0x11, !P1 ;  /* 0x000000110000780c */ /* 0x040fe20004fa1670 */
[----:B------:R4:W-:Y:S01]  /*25c0*/  @!P2 STG.E.U8 desc[UR36][R4.64+0x9], R29 ;  /* 0x0000091d0400a986 */ /* 0x0009e2000c101124 */
[----:B------:R-:W-:-:S06]  /*25d0*/  ISETP.LT.OR P2, PT, R0, 0x12, !P1 ;  /* 0x000000120000780c */ /* 0x000fcc0004f41670 */
[----:B------:R-:W-:Y:S07]  /*25e0*/  @P4 BRA `(.L_x_48) ;  /* 0x00000000000c4947 */ /* 0x000fee0003800000 */
[----:B------:R-:W1:Y:S02]  /*25f0*/  LDG.E.U8 R162, desc[UR36][R8.64+0x8] ;  /* 0x0000082408a27981 */ /* 0x000e64000c1e1100 */
[----:B-1----:R-:W-:-:S05]  /*2600*/  PRMT R11, R162, 0x8880, RZ ;  /* 0x00008880a20b7816 */ /* 0x002fca00000000ff */
[----:B------:R-:W-:-:S07]  /*2610*/  IMAD R10, R11, R152, RZ ;  /* 0x000000980b0a7224 */ /* 0x000fce00078e02ff */
.L_x_48:
[----:B------:R-:W-:Y:S05]  /*2620*/  BSYNC B1 ;  /* 0x0000000000017941 */ /* 0x000fea0003800000 */
.L_x_47:
[----:B-1----:R-:W-:Y:S01]  /*2630*/  @!P4 IMAD R11, R30, R153, R10 ;  /* 0x000000991e0bc224 */ /* 0x002fe200078e020a */
[----:B------:R-:W-:Y:S04]  /*2640*/  BSSY B1, `(.L_x_49) ;  /* 0x0000006000017945 */ /* 0x000fe80003800000 */
[----:B------:R1:W-:Y:S01]  /*2650*/  @!P4 STG.E.U8 desc[UR36][R6.64+0x8], R11 ;  /* 0x0000080b0600c986 */ /* 0x0003e2000c101124 */
[----:B------:R-:W-:Y:S05]  /*2660*/  @P3 BRA `(.L_x_50) ;  /* 0x00000000000c3947 */ /* 0x000fea0003800000 */
[----:B------:R-:W1:Y:S02]  /*2670*/  LDG.E.U8 R162, desc[UR36][R8.64+0x9] ;  /* 0x0000092408a27981 */ /* 0x000e64000c1e1100 */
[----:B-1----:R-:W-:-:S05]  /*2680*/  PRMT R11, R162, 0x8880, RZ ;  /* 0x00008880a20b7816 */ /* 0x002fca00000000ff */
[----:B------:R-:W-:-:S07]  /*2690*/  IMAD R10, R11, R152, RZ ;  /* 0x000000980b0a7224 */ /* 0x000fce00078e02ff */
.L_x_50:
[----:B------:R-:W-:Y:S05]  /*26a0*/  BSYNC B1 ;  /* 0x0000000000017941 */ /* 0x000fea0003800000 */
.L_x_49:
[----:B------:R-:W-:Y:S01]  /*26b0*/  @!P3 IMAD R31, R31, R153, R10 ;  /* 0x000000991f1fb224 */ /* 0x000fe200078e020a */
[----:B------:R-:W-:Y:S04]  /*26c0*/  BSSY B1, `(.L_x_51) ;  /* 0x0000006000017945 */ /* 0x000fe80003800000 */
[----:B------:R0:W-:Y:S01]  /*26d0*/  @!P3 STG.E.U8 desc[UR36][R6.64+0x9], R31 ;  /* 0x0000091f0600b986 */ /* 0x0001e2000c101124 */
[----:B------:R-:W-:Y:S05]  /*26e0*/  @P5 BRA `(.L_x_52) ;  /* 0x00000000000c5947 */ /* 0x000fea0003800000 */
[----:B------:R-:W1:Y:S02]  /*26f0*/  LDG.E.U8 R162, desc[UR36][R2.64+0x10] ;  /* 0x0000102402a27981 */ /* 0x000e64000c1e1100 */
[----:B-1----:R-:W-:-:S05]  /*2700*/  PRMT R11, R162, 0x8880, RZ ;  /* 0x00008880a20b7816 */ /* 0x002fca00000000ff */
[----:B------:R-:W-:-:S07]  /*2710*/  IMAD R10, R11, R152, RZ ;  /* 0x000000980b0a7224 */ /* 0x000fce00078e02ff */
.L_x_52:
[----:B------:R-:W-:Y:S05]  /*2720*/  BSYNC B1 ;  /* 0x0000000000017941 */ /* 0x000fea0003800000 */
.L_x_51:
[----:B-1----:R-:W-:Y:S01]  /*2730*/  @!P5 IMAD R11, R32, R153, R10 ;  /* 0x00000099200bd224 */ /* 0x002fe200078e020a */
[----:B------:R-:W-:Y:S04]  /*2740*/  BSSY B1, `(.L_x_53) ;  /* 0x0000006000017945 */ /* 0x000fe80003800000 */
[----:B------:R1:W-:Y:S01]  /*2750*/  @!P5 STG.E.U8 desc[UR36][R4.64+0x10], R11 ;  /* 0x0000100b0400d986 */ /* 0x0003e2000c101124 */
[----:B------:R-:W-:Y:S05]  /*2760*/  @P2 BRA `(.L_x_54) ;  /* 0x00000000000c2947 */ /* 0x000fea0003800000 */
[----:B------:R-:W1:Y:S02]  /*2770*/  LDG.E.U8 R162, desc[UR36][R2.64+0x11] ;  /* 0x0000112402a27981 */ /* 0x000e64000c1e1100 */
[----:B-1----:R-:W-:-:S05]  /*2780*/  PRMT R11, R162, 0x8880, RZ ;  /* 0x00008880a20b7816 */ /* 0x002fca00000000ff */
[----:B------:R-:W-:-:S07]  /*2790*/  IMAD R10, R11, R152, RZ ;  /* 0x000000980b0a7224 */ /* 0x000fce00078e02ff */
.L_x_54:
[----:B------:R-:W-:Y:S05]  /*27a0*/  BSYNC B1 ;  /* 0x0000000000017941 */ /* 0x000fea0003800000 */
.L_x_53:
        /* <DEDUP_REMOVED lines=11> */
.L_x_56:
[----:B------:R-:W-:Y:S05]  /*2860*/  BSYNC B1 ;  /* 0x0000000000017941 */ /* 0x000fea0003800000 */
.L_x_55:
[----:B-1----:R-:W-:Y:S01]  /*2870*/  @!P4 IMAD R11, R34, R153, R10 ;  /* 0x00000099220bc224 */ /* 0x002fe200078e020a */
[----:B------:R-:W-:Y:S04]  /*2880*/  BSSY B1, `(.L_x_57) ;  /* 0x0000006000017945 */ /* 0x000fe80003800000 */
[----:B------:R1:W-:Y:S01]  /*2890*/  @!P4 STG.E.U8 desc[UR36][R6.64+0x10], R11 ;  /* 0x0000100b0600c986 */ /* 0x0003e2000c101124 */
[----:B------:R-:W-:Y:S05]  /*28a0*/  @P3 BRA `(.L_x_58) ;  /* 0x00000000000c3947 */ /* 0x000fea0003800000 */
[----:B------:R-:W1:Y:S02]  /*28b0*/  LDG.E.U8 R162, desc[UR36][R8.64+0x11] ;  /* 0x0000112408a27981 */ /* 0x000e64000c1e1100 */
[----:B-1----:R-:W-:-:S05]  /*28c0*/  PRMT R11, R162, 0x8880, RZ ;  /* 0x00008880a20b7816 */ /* 0x002fca00000000ff */
[----:B------:R-:W-:-:S07]  /*28d0*/  IMAD R10, R11, R152, RZ ;  /* 0x000000980b0a7224 */ /* 0x000fce00078e02ff */
.L_x_58:
[----:B------:R-:W-:Y:S05]  /*28e0*/  BSYNC B1 ;  /* 0x0000000000017941 */ /* 0x000fea0003800000 */
.L_x_57:
[----:B------:R-:W-:Y:S01]  /*28f0*/  @!P3 IMAD R35, R35, R153, R10 ;  /* 0x000000992323b224 */ /* 0x000fe200078e020a */
[----:B------:R-:W-:Y:S04]  /*2900*/  BSSY B1, `(.L_x_59) ;  /* 0x0000006000017945 */ /* 0x000fe80003800000 */
[----:B------:R0:W-:Y:S01]  /*2910*/  @!P3 STG.E.U8 desc[UR36][R6.64+0x11], R35 ;  /* 0x000011230600b986 */ /* 0x0001e2000c101124 */
[----:B------:R-:W-:Y:S05]  /*2920*/  @P5 BRA `(.L_x_60) ;  /* 0x00000000000c5947 */ /* 0x000fea0003800000 */
[----:B------:R-:W1:Y:S02]  /*2930*/  LDG.E.U8 R162, desc[UR36][R2.64+0x18] ;  /* 0x0000182402a27981 */ /* 0x000e64000c1e1100 */
[----:B-1----:R-:W-:-:S05]  /*2940*/  PRMT R11, R162, 0x8880, RZ ;  /* 0x00008880a20b7816 */ /* 0x002fca00000000ff */
[----:B------:R-:W-:-:S07]  /*2950*/  IMAD R10, R11, R152, RZ ;  /* 0x000000980b0a7224 */ /* 0x000fce00078e02ff */
.L_x_60:
[----:B------:R-:W-:Y:S05]  /*2960*/  BSYNC B1 ;  /* 0x0000000000017941 */ /* 0x000fea0003800000 */
.L_x_59:
[----:B-1----:R-:W-:Y:S01]  /*2970*/  @!P5 IMAD R11, R36, R153, R10 ;  /* 0x00000099240bd224 */ /* 0x002fe200078e020a */
[----:B------:R-:W-:Y:S04]  /*2980*/  BSSY B1, `(.L_x_61) ;  /* 0x0000006000017945 */ /* 0x000fe80003800000 */
[----:B------:R1:W-:Y:S01]  /*2990*/  @!P5 STG.E.U8 desc[UR36][R4.64+0x18], R11 ;  /* 0x0000180b0400d986 */ /* 0x0003e2000c101124 */
[----:B------:R-:W-:Y:S05]  /*29a0*/  @P2 BRA `(.L_x_62) ;  /* 0x00000000000c2947 */ /* 0x000fea0003800000 */
[----:B------:R-:W1:Y:S02]  /*29b0*/  LDG.E.U8 R162, desc[UR36][R2.64+0x19] ;  /* 0x0000192402a27981 */ /* 0x000e64000c1e1100 */
[----:B-1----:R-:W-:-:S05]  /*29c0*/  PRMT R11, R162, 0x8880, RZ ;  /* 0x00008880a20b7816 */ /* 0x002fca00000000ff */
[----:B------:R-:W-:-:S07]  /*29d0*/  IMAD R10, R11, R152, RZ ;  /* 0x000000980b0a7224 */ /* 0x000fce00078e02ff */
.L_x_62:
[----:B------:R-:W-:Y:S05]  /*29e0*/  BSYNC B1 ;  /* 0x0000000000017941 */ /* 0x000fea0003800000 */
.L_x_61:
        /* <DEDUP_REMOVED lines=11> */
.L_x_64:
[----:B------:R-:W-:Y:S05]  /*2aa0*/  BSYNC B1 ;  /* 0x0000000000017941 */ /* 0x000fea0003800000 */
.L_x_63:
[----:B-1----:R-:W-:Y:S01]  /*2ab0*/  @!P4 IMAD R11, R38, R153, R10 ;  /* 0x00000099260bc224 */ /* 0x002fe200078e020a */
[----:B------:R-:W-:Y:S04]  /*2ac0*/  BSSY B1, `(.L_x_65) ;  /* 0x0000006000017945 */ /* 0x000fe80003800000 */
[----:B------:R1:W-:Y:S01]  /*2ad0*/  @!P4 STG.E.U8 desc[UR36][R6.64+0x18], R11 ;  /* 0x0000180b0600c986 */ /* 0x0003e2000c101124 */
[----:B------:R-:W-:Y:S05]  /*2ae0*/  @P3 BRA `(.L_x_66) ;  /* 0x00000000000c3947 */ /* 0x000fea0003800000 */
[----:B------:R-:W1:Y:S02]  /*2af0*/  LDG.E.U8 R162, desc[UR36][R8.64+0x19] ;  /* 0x0000192408a27981 */ /* 0x000e64000c1e1100 */
[----:B-1----:R-:W-:-:S05]  /*2b00*/  PRMT R11, R162, 0x8880, RZ ;  /* 0x00008880a20b7816 */ /* 0x002fca00000000ff */
[----:B------:R-:W-:-:S07]  /*2b10*/  IMAD R10, R11, R152, RZ ;  /* 0x000000980b0a7224 */ /* 0x000fce00078e02ff */
.L_x_66:
[----:B------:R-:W-:Y:S05]  /*2b20*/  BSYNC B1 ;  /* 0x0000000000017941 */ /* 0x000fea0003800000 */
.L_x_65:
[----:B------:R-:W-:Y:S01]  /*2b30*/  @!P3 IMAD R39, R39, R153, R10 ;  /* 0x000000992727b224 */ /* 0x000fe200078e020a */
[----:B------:R-:W-:Y:S04]  /*2b40*/  BSSY B1, `(.L_x_67) ;  /* 0x0000006000017945 */ /* 0x000fe80003800000 */
[----:B------:R0:W-:Y:S01]  /*2b50*/  @!P3 STG.E.U8 desc[UR36][R6.64+0x19], R39 ;  /* 0x000019270600b986 */ /* 0x0001e2000c101124 */
[----:B------:R-:W-:Y:S05]  /*2b60*/  @P5 BRA `(.L_x_68) ;  /* 0x00000000000c5947 */ /* 0x000fea0003800000 */
[----:B------:R-:W1:Y:S02]  /*2b70*/  LDG.E.U8 R162, desc[UR36][R2.64+0x20] ;  /* 0x0000202402a27981 */ /* 0x000e64000c1e1100 */
[----:B-1----:R-:W-:-:S05]  /*2b80*/  PRMT R11, R162, 0x8880, RZ ;  /* 0x00008880a20b7816 */ /* 0x002fca00000000ff */
[----:B------:R-:W-:-:S07]  /*2b90*/  IMAD R10, R11, R152, RZ ;  /* 0x000000980b0a7224 */ /* 0x000fce00078e02ff */
.L_x_68:
[----:B------:R-:W-:Y:S05]  /*2ba0*/  BSYNC B1 ;  /* 0x0000000000017941 */ /* 0x000fea0003800000 */
.L_x_67:
[----:B-1----:R-:W-:Y:S01]  /*2bb0*/  @!P5 IMAD R11, R40, R153, R10 ;  /* 0x00000099280bd224 */ /* 0x002fe200078e020a */
[----:B------:R-:W-:Y:S04]  /*2bc0*/  BSSY B1, `(.L_x_69) ;  /* 0x0000006000017945 */ /* 0x000fe80003800000 */
[----:B------:R1:W-:Y:S01]  /*2bd0*/  @!P5 STG.E.U8 desc[UR36][R4.64+0x20], R11 ;  /* 0x0000200b0400d986 */ /* 0x0003e2000c101124 */
[----:B------:R-:W-:Y:S05]  /*2be0*/  @P2 BRA `(.L_x_70) ;  /* 0x00000000000c2947 */ /* 0x000fea0003800000 */
[----:B------:R-:W1:Y:S02]  /*2bf0*/  LDG.E.U8 R162, desc[UR36][R2.64+0x21] ;  /* 0x0000212402a27981 */ /* 0x000e64000c1e1100 */
[----:B-1----:R-:W-:-:S05]  /*2c00*/  PRMT R11, R162, 0x8880, RZ ;  /* 0x00008880a20b7816 */ /* 0x002fca00000000ff */
[----:B------:R-:W-:-:S07]  /*2c10*/  IMAD R10, R11, R152, RZ ;  /* 0x000000980b0a7224 */ /* 0x000fce00078e02ff */
.L_x_70:
[----:B------:R-:W-:Y:S05]  /*2c20*/  BSYNC B1 ;  /* 0x0000000000017941 */ /* 0x000fea0003800000 */
.L_x_69:
        /* <DEDUP_REMOVED lines=11> */
.L_x_72:
[----:B------:R-:W-:Y:S05]  /*2ce0*/  BSYNC B1 ;  /* 0x0000000000017941 */ /* 0x000fea0003800000 */
.L_x_71:
[----:B-1----:R-:W-:Y:S01]  /*2cf0*/  @!P4 IMAD R11, R42, R153, R10 ;  /* 0x000000992a0bc224 */ /* 0x002fe200078e020a */
[----:B------:R-:W-:Y:S04]  /*2d00*/  BSSY B1, `(.L_x_73) ;  /* 0x0000006000017945 */ /* 0x000fe80003800000 */
[----:B------:R1:W-:Y:S01]  /*2d10*/  @!P4 STG.E.U8 desc[UR36][R6.64+0x20], R11 ;  /* 0x0000200b0600c986 */ /* 0x0003e2000c101124 */
[----:B------:R-:W-:Y:S05]  /*2d20*/  @P3 BRA `(.L_x_74) ;  /* 0x00000000000c3947 */ /* 0x000fea0003800000 */
[----:B------:R-:W1:Y:S02]  /*2d30*/  LDG.E.U8 R162, desc[UR36][R8.64+0x21] ;  /* 0x0000212408a27981 */ /* 0x000e64000c1e1100 */
[----:B-1----:R-:W-:-:S05]  /*2d40*/  PRMT R11, R162, 0x8880, RZ ;  /* 0x00008880a20b7816 */ /* 0x002fca00000000ff */
[----:B------:R-:W-:-:S07]  /*2d50*/  IMAD R10, R11, R152, RZ ;  /* 0x000000980b0a7224 */ /* 0x000fce00078e02ff */
.L_x_74:
[----:B------:R-:W-:Y:S05]  /*2d60*/  BSYNC B1 ;  /* 0x0000000000017941 */ /* 0x000fea0003800000 */
.L_x_73:
[----:B------:R-:W-:Y:S01]  /*2d70*/  @!P3 IMAD R43, R43, R153, R10 ;  /* 0x000000992b2bb224 */ /* 0x000fe200078e020a */
[----:B------:R-:W-:Y:S04]  /*2d80*/  BSSY B1, `(.L_x_75) ;  /* 0x0000006000017945 */ /* 0x000fe80003800000 */
[----:B------:R0:W-:Y:S01]  /*2d90*/  @!P3 STG.E.U8 desc[UR36][R6.64+0x21], R43 ;  /* 0x0000212b0600b986 */ /* 0x0001e2000c101124 */
[----:B------:R-:W-:Y:S05]  /*2da0*/  @P5 BRA `(.L_x_76) ;  /* 0x00000000000c5947 */ /* 0x000fea0003800000 */
[----:B------:R-:W1:Y:S02]  /*2db0*/  LDG.E.U8 R162, desc[UR36][R2.64+0x28] ;  /* 0x0000282402a27981 */ /* 0x000e64000c1e1100 */
[----:B-1----:R-:W-:-:S05]  /*2dc0*/  PRMT R11, R162, 0x8880, RZ ;  /* 0x00008880a20b7816 */ /* 0x002fca00000000ff */
[----:B------:R-:W-:-:S07]  /*2dd0*/  IMAD R10, R11, R152, RZ ;  /* 0x000000980b0a7224 */ /* 0x000fce00078e02ff */
.L_x_76:
[----:B------:R-:W-:Y:S05]  /*2de0*/  BSYNC B1 ;  /* 0x0000000000017941 */ /* 0x000fea0003800000 */
.L_x_75:
[----:B-1----:R-:W-:Y:S01]  /*2df0*/  @!P5 IMAD R11, R44, R153, R10 ;  /* 0x000000992c0bd224 */ /* 0x002fe200078e020a */
[----:B------:R-:W-:Y:S04]  /*2e00*/  BSSY B1, `(.L_x_77) ;  /* 0x0000006000017945 */ /* 0x000fe80003800000 */
[----:B------:R1:W-:Y:S01]  /*2e10*/  @!P5 STG.E.U8 desc[UR36][R4.64+0x28], R11 ;  /* 0x0000280b0400d986 */ /* 0x0003e2000c101124 */
[----:B------:R-:W-:Y:S05]  /*2e20*/  @P2 BRA `(.L_x_78) ;  /* 0x00000000000c2947 */ /* 0x000fea0003800000 */
[----:B------:R-:W1:Y:S02]  /*2e30*/  LDG.E.U8 R162, desc[UR36][R2.64+0x29] ;  /* 0x0000292402a27981 */ /* 0x000e64000c1e1100 */
[----:B-1----:R-:W-:-:S05]  /*2e40*/  PRMT R11, R162, 0x8880, RZ ;  /* 0x00008880a20b7816 */ /* 0x002fca00000000ff */
[----:B------:R-:W-:-:S07]  /*2e50*/  IMAD R10, R11, R152, RZ ;  /* 0x000000980b0a7224 */ /* 0x000fce00078e02ff */
.L_x_78:
[----:B------:R-:W-:Y:S05]  /*2e60*/  BSYNC B1 ;  /* 0x0000000000017941 */ /* 0x000fea0003800000 */
.L_x_77:
        /* <DEDUP_REMOVED lines=11> */
.L_x_80:
[----:B------:R-:W-:Y:S05]  /*2f20*/  BSYNC B1 ;  /* 0x0000000000017941 */ /* 0x000fea0003800000 */
.L_x_79:
[----:B-1----:R-:W-:Y:S01]  /*2f30*/  @!P4 IMAD R11, R46, R153, R10 ;  /* 0x000000992e0bc224 */ /* 0x002fe200078e020a */
[----:B------:R-:W-:Y:S04]  /*2f40*/  BSSY B1, `(.L_x_81) ;  /* 0x0000006000017945 */ /* 0x000fe80003800000 */
[----:B------:R1:W-:Y:S01]  /*2f50*/  @!P4 STG.E.U8 desc[UR36][R6.64+0x28], R11 ;  /* 0x0000280b0600c986 */ /* 0x0003e2000c101124 */
[----:B------:R-:W-:Y:S05]  /*2f60*/  @P3 BRA `(.L_x_82) ;  /* 0x00000000000c3947 */ /* 0x000fea0003800000 */
[----:B------:R-:W1:Y:S02]  /*2f70*/  LDG.E.U8 R162, desc[UR36][R8.64+0x29] ;  /* 0x0000292408a27981 */ /* 0x000e64000c1e1100 */
[----:B-1----:R-:W-:-:S05]  /*2f80*/  PRMT R11, R162, 0x8880, RZ ;  /* 0x00008880a20b7816 */ /* 0x002fca00000000ff */
[----:B------:R-:W-:-:S07]  /*2f90*/  IMAD R10, R11, R152, RZ ;  /* 0x000000980b0a7224 */ /* 0x000fce00078e02ff */
.L_x_82:
[----:B------:R-:W-:Y:S05]  /*2fa0*/  BSYNC B1 ;  /* 0x0000000000017941 */ /* 0x000fea0003800000 */
.L_x_81:
[----:B------:R-:W-:Y:S01]  /*2fb0*/  @!P3 IMAD R47, R47, R153, R10 ;  /* 0x000000992f2fb224 */ /* 0x000fe200078e020a */
[----:B------:R-:W-:Y:S04]  /*2fc0*/  BSSY B1, `(.L_x_83) ;  /* 0x0000006000017945 */ /* 0x000fe80003800000 */
[----:B------:R0:W-:Y:S01]  /*2fd0*/  @!P3 STG.E.U8 desc[UR36][R6.64+0x29], R47 ;  /* 0x0000292f0600b986 */ /* 0x0001e2000c101124 */
[----:B------:R-:W-:Y:S05]  /*2fe0*/  @P5 BRA `(.L_x_84) ;  /* 0x00000000000c5947 */ /* 0x000fea0003800000 */
[----:B------:R-:W1:Y:S02]  /*2ff0*/  LDG.E.U8 R162, desc[UR36][R2.64+0x30] ;  /* 0x0000302402a27981 */ /* 0x000e64000c1e1100 */
[----:B-1----:R-:W-:-:S05]  /*3000*/  PRMT R11, R162, 0x8880, RZ ;  /* 0x00008880a20b7816 */ /* 0x002fca00000000ff */
[----:B------:R-:W-:-:S07]  /*3010*/  IMAD R10, R11, R152, RZ ;  /* 0x000000980b0a7224 */ /* 0x000fce00078e02ff */
.L_x_84:
[----:B------:R-:W-:Y:S05]  /*3020*/  BSYNC B1 ;  /* 0x0000000000017941 */ /* 0x000fea0003800000 */
.L_x_83:
[----:B-1----:R-:W-:Y:S01]  /*3030*/  @!P5 IMAD R11, R48, R153, R10 ;  /* 0x00000099300bd224 */ /* 0x002fe200078e020a */
[----:B------:R-:W-:Y:S04]  /*3040*/  BSSY B1, `(.L_x_85) ;  /* 0x0000006000017945 */ /* 0x000fe80003800000 */
[----:B------:R1:W-:Y:S01]  /*3050*/  @!P5 STG.E.U8 desc[UR36][R4.64+0x30], R11 ;  /* 0x0000300b0400d986 */ /* 0x0003e2000c101124 */
[----:B------:R-:W-:Y:S05]  /*3060*/  @P2 BRA `(.L_x_86) ;  /* 0x00000000000c2947 */ /* 0x000fea0003800000 */
[----:B------:R-:W1:Y:S02]  /*3070*/  LDG.E.U8 R162, desc[UR36][R2.64+0x31] ;  /* 0x0000312402a27981 */ /* 0x000e64000c1e1100 */
[----:B-1----:R-:W-:-:S05]  /*3080*/  PRMT R11, R162, 0x8880, RZ ;  /* 0x00008880a20b7816 */ /* 0x002fca00000000ff */
[----:B------:R-:W-:-:S07]  /*3090*/  IMAD R10, R11, R152, RZ ;  /* 0x000000980b0a7224 */ /* 0x000fce00078e02ff */
.L_x_86:
[----:B------:R-:W-:Y:S05]  /*30a0*/  BSYNC B1 ;  /* 0x0000000000017941 */ /* 0x000fea0003800000 */
.L_x_85:
        /* <DEDUP_REMOVED lines=11> */
.L_x_88:
[----:B------:R-:W-:Y:S05]  /*3160*/  BSYNC B1 ;  /* 0x0000000000017941 */ /* 0x000fea0003800000 */
.L_x_87:
[----:B-1----:R-:W-:Y:S01]  /*3170*/  @!P4 IMAD R11, R50, R153, R10 ;  /* 0x00000099320bc224 */ /* 0x002fe200078e020a */
[----:B------:R-:W-:Y:S04]  /*3180*/  BSSY B1, `(.L_x_89) ;  /* 0x0000006000017945 */ /* 0x000fe80003800000 */
[----:B------:R1:W-:Y:S01]  /*3190*/  @!P4 STG.E.U8 desc[UR36][R6.64+0x30], R11 ;  /* 0x0000300b0600c986 */ /* 0x0003e2000c101124 */
[----:B------:R-:W-:Y:S05]  /*31a0*/  @P3 BRA `(.L_x_90) ;  /* 0x00000000000c3947 */ /* 0x000fea0003800000 */
[----:B------:R-:W1:Y:S02]  /*31b0*/  LDG.E.U8 R162, desc[UR36][R8.64+0x31] ;  /* 0x0000312408a27981 */ /* 0x000e64000c1e1100 */
[----:B-1----:R-:W-:-:S05]  /*31c0*/  PRMT R11, R162, 0x8880, RZ ;  /* 0x00008880a20b7816 */ /* 0x002fca00000000ff */
[----:B------:R-:W-:-:S07]  /*31d0*/  IMAD R10, R11, R152, RZ ;  /* 0x000000980b0a7224 */ /* 0x000fce00078e02ff */
.L_x_90:
[----:B------:R-:W-:Y:S05]  /*31e0*/  BSYNC B1 ;  /* 0x0000000000017941 */ /* 0x000fea0003800000 */
.L_x_89:
[----:B------:R-:W-:Y:S01]  /*31f0*/  @!P3 IMAD R51, R51, R153, R10 ;  /* 0x000000993333b224 */ /* 0x000fe200078e020a */
[----:B------:R-:W-:Y:S04]  /*3200*/  BSSY B1, `(.L_x_91) ;  /* 0x0000006000017945 */ /* 0x000fe80003800000 */
[----:B------:R0:W-:Y:S01]  /*3210*/  @!P3 STG.E.U8 desc[UR36][R6.64+0x31], R51 ;  /* 0x000031330600b986 */ /* 0x0001e2000c101124 */
[----:B------:R-:W-:Y:S05]  /*3220*/  @P5 BRA `(.L_x_92) ;  /* 0x00000000000c5947 */ /* 0x000fea0003800000 */
[----:B------:R-:W1:Y:S02]  /*3230*/  LDG.E.U8 R162, desc[UR36][R2.64+0x38] ;  /* 0x0000382402a27981 */ /* 0x000e64000c1e1100 */
[----:B-1----:R-:W-:-:S05]  /*3240*/  PRMT R11, R162, 0x8880, RZ ;  /* 0x00008880a20b7816 */ /* 0x002fca00000000ff */
[----:B------:R-:W-:-:S07]  /*3250*/  IMAD R10, R11, R152, RZ ;  /* 0x000000980b0a7224 */ /* 0x000fce00078e02ff */
.L_x_92:
[----:B------:R-:W-:Y:S05]  /*3260*/  BSYNC B1 ;  /* 0x0000000000017941 */ /* 0x000fea0003800000 */
.L_x_91:
[----:B-1----:R-:W-:Y:S01]  /*3270*/  @!P5 IMAD R11, R52, R153, R10 ;  /* 0x00000099340bd224 */ /* 0x002fe200078e020a */
[----:B------:R-:W-:Y:S04]  /*3280*/  BSSY B1, `(.L_x_93) ;  /* 0x0000006000017945 */ /* 0x000fe80003800000 */
[----:B------:R1:W-:Y:S01]  /*3290*/  @!P5 STG.E.U8 desc[UR36][R4.64+0x38], R11 ;  /* 0x0000380b0400d986 */ /* 0x0003e2000c101124 */
[----:B------:R-:W-:Y:S05]  /*32a0*/  @P2 BRA `(.L_x_94) ;  /* 0x00000000000c2947 */ /* 0x000fea0003800000 */
[----:B------:R-:W1:Y:S02]  /*32b0*/  LDG.E.U8 R162, desc[UR36][R2.64+0x39] ;  /* 0x0000392402a27981 */ /* 0x000e64000c1e1100 */
[----:B-1----:R-:W-:-:S05]  /*32c0*/  PRMT R11, R162, 0x8880, RZ ;  /* 0x00008880a20b7816 */ /* 0x002fca00000000ff */
[----:B------:R-:W-:-:S07]  /*32d0*/  IMAD R10, R11, R152, RZ ;  /* 0x000000980b0a7224 */ /* 0x000fce00078e02ff */
.L_x_94:
[----:B------:R-:W-:Y:S05]  /*32e0*/  BSYNC B1 ;  /* 0x0000000000017941 */ /* 0x000fea0003800000 */
.L_x_93:
        /* <DEDUP_REMOVED lines=11> */
.L_x_96:
[----:B------:R-:W-:Y:S05]  /*33a0*/  BSYNC B1 ;  /* 0x0000000000017941 */ /* 0x000fea0003800000 */
.L_x_95:
[----:B-1----:R-:W-:Y:S01]  /*33b0*/  @!P4 IMAD R11, R54, R153, R10 ;  /* 0x00000099360bc224 */ /* 0x002fe200078e020a */
[----:B------:R-:W-:Y:S04]  /*33c0*/  BSSY B1, `(.L_x_97) ;  /* 0x0000006000017945 */ /* 0x000fe80003800000 */
[----:B------:R1:W-:Y:S01]  /*33d0*/  @!P4 STG.E.U8 desc[UR36][R6.64+0x38], R11 ;  /* 0x0000380b0600c986 */ /* 0x0003e2000c101124 */
[----:B------:R-:W-:Y:S05]  /*33e0*/  @P3 BRA `(.L_x_98) ;  /* 0x00000000000c3947 */ /* 0x000fea0003800000 */
[----:B------:R-:W1:Y:S02]  /*33f0*/  LDG.E.U8 R162, desc[UR36][R8.64+0x39] ;  /* 0x0000392408a27981 */ /* 0x000e64000c1e1100 */
[----:B-1----:R-:W-:-:S05]  /*3400*/  PRMT R11, R162, 0x8880, RZ ;  /* 0x00008880a20b7816 */ /* 0x002fca00000000ff */
[----:B------:R-:W-:-:S07]  /*3410*/  IMAD R10, R11, R152, RZ ;  /* 0x000000980b0a7224 */ /* 0x000fce00078e02ff */
.L_x_98:
[----:B------:R-:W-:Y:S05]  /*3420*/  BSYNC B1 ;  /* 0x0000000000017941 */ /* 0x000fea0003800000 */
.L_x_97:
[----:B------:R-:W-:Y:S01]  /*3430*/  @!P3 IMAD R55, R55, R153, R10 ;  /* 0x000000993737b224 */ /* 0x000fe200078e020a */
[----:B------:R-:W-:Y:S04]  /*3440*/  BSSY B1, `(.L_x_99) ;  /* 0x0000006000017945 */ /* 0x000fe80003800000 */
[----:B------:R0:W-:Y:S01]  /*3450*/  @!P3 STG.E.U8 desc[UR36][R6.64+0x39], R55 ;  /* 0x000039370600b986 */ /* 0x0001e2000c101124 */
[----:B------:R-:W-:Y:S05]  /*3460*/  @P5 BRA `(.L_x_100) ;  /* 0x00000000000c5947 */ /* 0x000fea0003800000 */
[----:B------:R-:W1:Y:S02]  /*3470*/  LDG.E.U8 R162, desc[UR36][R2.64+0x40] ;  /* 0x0000402402a27981 */ /* 0x000e64000c1e1100 */
[----:B-1----:R-:W-:-:S05]  /*3480*/  PRMT R11, R162, 0x8880, RZ ;  /* 0x00008880a20b7816 */ /* 0x002fca00000000ff */
[----:B------:R-:W-:-:S07]  /*3490*/  IMAD R10, R11, R152, RZ ;  /* 0x000000980b0a7224 */ /* 0x000fce00078e02ff */
.L_x_100:
[----:B------:R-:W-:Y:S05]  /*34a0*/  BSYNC B1 ;  /* 0x0000000000017941 */ /* 0x000fea0003800000 */
.L_x_99:
[----:B-1----:R-:W-:Y:S01]  /*34b0*/  @!P5 IMAD R11, R56, R153, R10 ;  /* 0x00000099380bd224 */ /* 0x002fe200078e020a */
[----:B------:R-:W-:Y:S04]  /*34c0*/  BSSY B1, `(.L_x_101) ;  /* 0x0000006000017945 */ /* 0x000fe80003800000 */
[----:B------:R1:W-:Y:S01]  /*34d0*/  @!P5 STG.E.U8 desc[UR36][R4.64+0x40], R11 ;  /* 0x0000400b0400d986 */ /* 0x0003e2000c101124 */
[----:B------:R-:W-:Y:S05]  /*34e0*/  @P2 BRA `(.L_x_102) ;  /* 0x00000000000c2947 */ /* 0x000fea0003800000 */
[----:B------:R-:W1:Y:S02]  /*34f0*/  LDG.E.U8 R162, desc[UR36][R2.64+0x41] ;  /* 0x0000412402a27981 */ /* 0x000e64000c1e1100 */
[----:B-1----:R-:W-:-:S05]  /*3500*/  PRMT R11, R162, 0x8880, RZ ;  /* 0x00008880a20b7816 */ /* 0x002fca00000000ff */
[----:B------:R-:W-:-:S07]  /*3510*/  IMAD R10, R11, R152, RZ ;  /* 0x000000980b0a7224 */ /* 0x000fce00078e02ff */
.L_x_102:
[----:B------:R-:W-:Y:S05]  /*3520*/  BSYNC B1 ;  /* 0x0000000000017941 */ /* 0x000fea0003800000 */
.L_x_101:
        /* <DEDUP_REMOVED lines=11> */
.L_x_104:
[----:B------:R-:W-:Y:S05]  /*35e0*/  BSYNC B1 ;  /* 0x0000000000017941 */ /* 0x000fea0003800000 */
.L_x_103:
[----:B-1----:R-:W-:Y:S01]  /*35f0*/  @!P4 IMAD R11, R58, R153, R10 ;  /* 0x000000993a0bc224 */ /* 0x002fe200078e020a */
[----:B------:R-:W-:Y:S04]  /*3600*/  BSSY B1, `(.L_x_105) ;  /* 0x0000006000017945 */ /* 0x000fe80003800000 */
[----:B------:R1:W-:Y:S01]  /*3610*/  @!P4 STG.E.U8 desc[UR36][R6.64+0x40], R11 ;  /* 0x0000400b0600c986 */ /* 0x0003e2000c101124 */
[----:B------:R-:W-:Y:S05]  /*3620*/  @P3 BRA `(.L_x_106) ;  /* 0x00000000000c3947 */ /* 0x000fea0003800000 */
[----:B------:R-:W1:Y:S02]  /*3630*/  LDG.E.U8 R162, desc[UR36][R8.64+0x41] ;  /* 0x0000412408a27981 */ /* 0x000e64000c1e1100 */
[----:B-1----:R-:W-:-:S05]  /*3640*/  PRMT R11, R162, 0x8880, RZ ;  /* 0x00008880a20b7816 */ /* 0x002fca00000000ff */
[----:B------:R-:W-:-:S07]  /*3650*/  IMAD R10, R11, R152, RZ ;  /* 0x000000980b0a7224 */ /* 0x000fce00078e02ff */
.L_x_106:
[----:B------:R-:W-:Y:S05]  /*3660*/  BSYNC B1 ;  /* 0x0000000000017941 */ /* 0x000fea0003800000 */
.L_x_105:
[----:B------:R-:W-:Y:S01]  /*3670*/  @!P3 IMAD R59, R59, R153, R10 ;  /* 0x000000993b3bb224 */ /* 0x000fe200078e020a */
[----:B------:R-:W-:Y:S04]  /*3680*/  BSSY B1, `(.L_x_107) ;  /* 0x0000006000017945 */ /* 0x000fe80003800000 */
[----:B------:R0:W-:Y:S01]  /*3690*/  @!P3 STG.E.U8 desc[UR36][R6.64+0x41], R59 ;  /* 0x0000413b0600b986 */ /* 0x0001e2000c101124 */
[----:B------:R-:W-:Y:S05]  /*36a0*/  @P5 BRA `(.L_x_108) ;  /* 0x00000000000c5947 */ /* 0x000fea0003800000 */
[----:B------:R-:W1:Y:S02]  /*36b0*/  LDG.E.U8 R162, desc[UR36][R2.64+0x48] ;  /* 0x0000482402a27981 */ /* 0x000e64000c1e1100 */
[----:B-1----:R-:W-:-:S05]  /*36c0*/  PRMT R11, R162, 0x8880, RZ ;  /* 0x00008880a20b7816 */ /* 0x002fca00000000ff */
[----:B------:R-:W-:-:S07]  /*36d0*/  IMAD R10, R11, R152, RZ ;  /* 0x000000980b0a7224 */ /* 0x000fce00078e02ff */
.L_x_108:
[----:B------:R-:W-:Y:S05]  /*36e0*/  BSYNC B1 ;  /* 0x0000000000017941 */ /* 0x000fea0003800000 */
.L_x_107:
[----:B-1----:R-:W-:Y:S01]  /*36f0*/  @!P5 IMAD R11, R60, R153, R10 ;  /* 0x000000993c0bd224 */ /* 0x002fe200078e020a */
[----:B------:R-:W-:Y:S04]  /*3700*/  BSSY B1, `(.L_x_109) ;  /* 0x0000006000017945 */ /* 0x000fe80003800000 */
[----:B------:R1:W-:Y:S01]  /*3710*/  @!P5 STG.E.U8 desc[UR36][R4.64+0x48], R11 ;  /* 0x0000480b0400d986 */ /* 0x0003e2000c101124 */
[----:B------:R-:W-:Y:S05]  /*3720*/  @P2 BRA `(.L_x_110) ;  /* 0x00000000000c2947 */ /* 0x000fea0003800000 */
[----:B------:R-:W1:Y:S02]  /*3730*/  LDG.E.U8 R162, desc[UR36][R2.64+0x49] ;  /* 0x0000492402a27981 */ /* 0x000e64000c1e1100 */
[----:B-1----:R-:W-:-:S05]  /*3740*/  PRMT R11, R162, 0x8880, RZ ;  /* 0x00008880a20b7816 */ /* 0x002fca00000000ff */
[----:B------:R-:W-:-:S07]  /*3750*/  IMAD R10, R11, R152, RZ ;  /* 0x000000980b0a7224 */ /* 0x000fce00078e02ff */
.L_x_110:
[----:B------:R-:W-:Y:S05]  /*3760*/  BSYNC B1 ;  /* 0x0000000000017941 */ /* 0x000fea0003800000 */
.L_x_109:
        /* <DEDUP_REMOVED lines=11> */
.L_x_112:
[----:B------:R-:W-:Y:S05]  /*3820*/  BSYNC B1 ;  /* 0x0000000000017941 */ /* 0x000fea0003800000 */
.L_x_111:
[----:B-1----:R-:W-:Y:S01]  /*3830*/  @!P4 IMAD R11, R62, R153, R10 ;  /* 0x000000993e0bc224 */ /* 0x002fe200078e020a */
[----:B------:R-:W-:Y:S04]  /*3840*/  BSSY B1, `(.L_x_113) ;  /* 0x0000006000017945 */ /* 0x000fe80003800000 */
[----:B------:R1:W-:Y:S01]  /*3850*/  @!P4 STG.E.U8 desc[UR36][R6.64+0x48], R11 ;  /* 0x0000480b0600c986 */ /* 0x0003e2000c101124 */
[----:B------:R-:W-:Y:S05]  /*3860*/  @P3 BRA `(.L_x_114) ;  /* 0x00000000000c3947 */ /* 0x000fea0003800000 */
[----:B------:R-:W1:Y:S02]  /*3870*/  LDG.E.U8 R162, desc[UR36][R8.64+0x49] ;  /* 0x0000492408a27981 */ /* 0x000e64000c1e1100 */
[----:B-1----:R-:W-:-:S05]  /*3880*/  PRMT R11, R162, 0x8880, RZ ;  /* 0x00008880a20b7816 */ /* 0x002fca00000000ff */
[----:B------:R-:W-:-:S07]  /*3890*/  IMAD R10, R11, R152, RZ ;  /* 0x000000980b0a7224 */ /* 0x000fce00078e02ff */
.L_x_114:
[----:B------:R-:W-:Y:S05]  /*38a0*/  BSYNC B1 ;  /* 0x0000000000017941 */ /* 0x000fea0003800000 */
.L_x_113:
[----:B------:R-:W-:Y:S01]  /*38b0*/  @!P3 IMAD R63, R63, R153, R10 ;  /* 0x000000993f3fb224 */ /* 0x000fe200078e020a */
[----:B------:R-:W-:Y:S04]  /*38c0*/  BSSY B1, `(.L_x_115) ;  /* 0x0000006000017945 */ /* 0x000fe80003800000 */
[----:B------:R0:W-:Y:S01]  /*38d0*/  @!P3 STG.E.U8 desc[UR36][R6.64+0x49], R63 ;  /* 0x0000493f0600b986 */ /* 0x0001e2000c101124 */
[----:B------:R-:W-:Y:S05]  /*38e0*/  @P5 BRA `(.L_x_116) ;  /* 0x00000000000c5947 */ /* 0x000fea0003800000 */
[----:B------:R-:W1:Y:S02]  /*38f0*/  LDG.E.U8 R162, desc[UR36][R2.64+0x50] ;  /* 0x0000502402a27981 */ /* 0x000e64000c1e1100 */
[----:B-1----:R-:W-:-:S05]  /*3900*/  PRMT R11, R162, 0x8880, RZ ;  /* 0x00008880a20b7816 */ /* 0x002fca00000000ff */
[----:B------:R-:W-:-:S07]  /*3910*/  IMAD R10, R11, R152, RZ ;  /* 0x000000980b0a7224 */ /* 0x000fce00078e02ff */
.L_x_116:
[----:B------:R-:W-:Y:S05]  /*3920*/  BSYNC B1 ;  /* 0x0000000000017941 */ /* 0x000fea0003800000 */
.L_x_115:
[----:B-1----:R-:W-:Y:S01]  /*3930*/  @!P5 IMAD R11, R64, R153, R10 ;  /* 0x00000099400bd224 */ /* 0x002fe200078e020a */
[----:B------:R-:W-:Y:S04]  /*3940*/  BSSY B1, `(.L_x_117) ;  /* 0x0000006000017945 */ /* 0x000fe80003800000 */
[----:B------:R1:W-:Y:S01]  /*3950*/  @!P5 STG.E.U8 desc[UR36][R4.64+0x50], R11 ;  /* 0x0000500b0400d986 */ /* 0x0003e2000c101124 */
[----:B------:R-:W-:Y:S05]  /*3960*/  @P2 BRA `(.L_x_118) ;  /* 0x00000000000c2947 */ /* 0x000fea0003800000 */
[----:B------:R-:W1:Y:S02]  /*3970*/  LDG.E.U8 R162, desc[UR36][R2.64+0x51] ;  /* 0x0000512402a27981 */ /* 0x000e64000c1e1100 */
[----:B-1----:R-:W-:-:S05]  /*3980*/  PRMT R11, R162, 0x8880, RZ ;  /* 0x00008880a20b7816 */ /* 0x002fca00000000ff */
[----:B------:R-:W-:-:S07]  /*3990*/  IMAD R10, R11, R152, RZ ;  /* 0x000000980b0a7224 */ /* 0x000fce00078e02ff */
.L_x_118:
[----:B------:R-:W-:Y:S05]  /*39a0*/  BSYNC B1 ;  /* 0x0000000000017941 */ /* 0x000fea0003800000 */
.L_x_117:
        /* <DEDUP_REMOVED lines=11> */
.L_x_120:
[----:B------:R-:W-:Y:S05]  /*3a60*/  BSYNC B1 ;  /* 0x0000000000017941 */ /* 0x000fea0003800000 */
.L_x_119:
[----:B-1----:R-:W-:Y:S01]  /*3a70*/  @!P4 IMAD R11, R66, R153, R10 ;  /* 0x00000099420bc224 */ /* 0x002fe200078e020a */
[----:B------:R-:W-:Y:S04]  /*3a80*/  BSSY B1, `(.L_x_121) ;  /* 0x0000006000017945 */ /* 0x000fe80003800000 */
[----:B------:R1:W-:Y:S01]  /*3a90*/  @!P4 STG.E.U8 desc[UR36][R6.64+0x50], R11 ;  /* 0x0000500b0600c986 */ /* 0x0003e2000c101124 */
[----:B------:R-:W-:Y:S05]  /*3aa0*/  @P3 BRA `(.L_x_122) ;  /* 0x00000000000c3947 */ /* 0x000fea0003800000 */
[----:B------:R-:W1:Y:S02]  /*3ab0*/  LDG.E.U8 R162, desc[UR36][R8.64+0x51] ;  /* 0x0000512408a27981 */ /* 0x000e64000c1e1100 */
[----:B-1----:R-:W-:-:S05]  /*3ac0*/  PRMT R11, R162, 0x8880, RZ ;  /* 0x00008880a20b7816 */ /* 0x002fca00000000ff */
[----:B------:R-:W-:-:S07]  /*3ad0*/  IMAD R10, R11, R152, RZ ;  /* 0x000000980b0a7224 */ /* 0x000fce00078e02ff */
.L_x_122:
[----:B------:R-:W-:Y:S05]  /*3ae0*/  BSYNC B1 ;  /* 0x0000000000017941 */ /* 0x000fea0003800000 */
.L_x_121:
[----:B------:R-:W-:Y:S01]  /*3af0*/  @!P3 IMAD R67, R67, R153, R10 ;  /* 0x000000994343b224 */ /* 0x000fe200078e020a */
[----:B------:R-:W-:Y:S04]  /*3b00*/  BSSY B1, `(.L_x_123) ;  /* 0x0000006000017945 */ /* 0x000fe80003800000 */
[----:B------:R0:W-:Y:S01]  /*3b10*/  @!P3 STG.E.U8 desc[UR36][R6.64+0x51], R67 ;  /* 0x000051430600b986 */ /* 0x0001e2000c101124 */
[----:B------:R-:W-:Y:S05]  /*3b20*/  @P5 BRA `(.L_x_124) ;  /* 0x00000000000c5947 */ /* 0x000fea0003800000 */
[----:B------:R-:W1:Y:S02]  /*3b30*/  LDG.E.U8 R162, desc[UR36][R2.64+0x58] ;  /* 0x0000582402a27981 */ /* 0x000e64000c1e1100 */
[----:B-1----:R-:W-:-:S05]  /*3b40*/  PRMT R11, R162, 0x8880, RZ ;  /* 0x00008880a20b7816 */ /* 0x002fca00000000ff */
[----:B------:R-:W-:-:S07]  /*3b50*/  IMAD R10, R11, R152, RZ ;  /* 0x000000980b0a7224 */ /* 0x000fce00078e02ff */
.L_x_124:
[----:B------:R-:W-:Y:S05]  /*3b60*/  BSYNC B1 ;  /* 0x0000000000017941 */ /* 0x000fea0003800000 */
.L_x_123:
[----:B-1----:R-:W-:Y:S01]  /*3b70*/  @!P5 IMAD R11, R68, R153, R10 ;  /* 0x00000099440bd224 */ /* 0x002fe200078e020a */
[----:B------:R-:W-:Y:S04]  /*3b80*/  BSSY B1, `(.L_x_125) ;  /* 0x0000006000017945 */ /* 0x000fe80003800000 */
[----:B------:R1:W-:Y:S01]  /*3b90*/  @!P5 STG.E.U8 desc[UR36][R4.64+0x58], R11 ;  /* 0x0000580b0400d986 */ /* 0x0003e2000c101124 */
[----:B------:R-:W-:Y:S05]  /*3ba0*/  @P2 BRA `(.L_x_126) ;  /* 0x00000000000c2947 */ /* 0x000fea0003800000 */
[----:B------:R-:W1:Y:S02]  /*3bb0*/  LDG.E.U8 R162, desc[UR36][R2.64+0x59] ;  /* 0x0000592402a27981 */ /* 0x000e64000c1e1100 */
[----:B-1----:R-:W-:-:S05]  /*3bc0*/  PRMT R11, R162, 0x8880, RZ ;  /* 0x00008880a20b7816 */ /* 0x002fca00000000ff */
[----:B------:R-:W-:-:S07]  /*3bd0*/  IMAD R10, R11, R152, RZ ;  /* 0x000000980b0a7224 */ /* 0x000fce00078e02ff */
.L_x_126:
[----:B------:R-:W-:Y:S05]  /*3be0*/  BSYNC B1 ;  /* 0x0000000000017941 */ /* 0x000fea0003800000 */
.L_x_125:
        /* <DEDUP_REMOVED lines=11> */
.L_x_128:
[----:B------:R-:W-:Y:S05]  /*3ca0*/  BSYNC B1 ;  /* 0x0000000000017941 */ /* 0x000fea0003800000 */
.L_x_127:
[----:B-1----:R-:W-:Y:S01]  /*3cb0*/  @!P4 IMAD R11, R70, R153, R10 ;  /* 0x00000099460bc224 */ /* 0x002fe200078e020a */
[----:B------:R-:W-:Y:S04]  /*3cc0*/  BSSY B1, `(.L_x_129) ;  /* 0x0000006000017945 */ /* 0x000fe80003800000 */
[----:B------:R1:W-:Y:S01]  /*3cd0*/  @!P4 STG.E.U8 desc[UR36][R6.64+0x58], R11 ;  /* 0x0000580b0600c986 */ /* 0x0003e2000c101124 */
[----:B------:R-:W-:Y:S05]  /*3ce0*/  @P3 BRA `(.L_x_130) ;  /* 0x00000000000c3947 */ /* 0x000fea0003800000 */
[----:B------:R-:W1:Y:S02]  /*3cf0*/  LDG.E.U8 R162, desc[UR36][R8.64+0x59] ;  /* 0x0000592408a27981 */ /* 0x000e64000c1e1100 */
[----:B-1----:R-:W-:-:S05]  /*3d00*/  PRMT R11, R162, 0x8880, RZ ;  /* 0x00008880a20b7816 */ /* 0x002fca00000000ff */
[----:B------:R-:W-:-:S07]  /*3d10*/  IMAD R10, R11, R152, RZ ;  /* 0x000000980b0a7224 */ /* 0x000fce00078e02ff */
.L_x_130:
[----:B------:R-:W-:Y:S05]  /*3d20*/  BSYNC B1 ;  /* 0x0000000000017941 */ /* 0x000fea0003800000 */
.L_x_129:
[----:B------:R-:W-:Y:S01]  /*3d30*/  @!P3 IMAD R71, R71, R153, R10 ;  /* 0x000000994747b224 */ /* 0x000fe200078e020a */
[----:B------:R-:W-:Y:S04]  /*3d40*/  BSSY B1, `(.L_x_131) ;  /* 0x0000006000017945 */ /* 0x000fe80003800000 */
[----:B------:R0:W-:Y:S01]  /*3d50*/  @!P3 STG.E.U8 desc[UR36][R6.64+0x59], R71 ;  /* 0x000059470600b986 */ /* 0x0001e2000c101124 */
[----:B------:R-:W-:Y:S05]  /*3d60*/  @P5 BRA `(.L_x_132) ;  /* 0x00000000000c5947 */ /* 0x000fea0003800000 */
[----:B------:R-:W1:Y:S02]  /*3d70*/  LDG.E.U8 R162, desc[UR36][R2.64+0x60] ;  /* 0x0000602402a27981 */ /* 0x000e64000c1e1100 */
[----:B-1----:R-:W-:-:S05]  /*3d80*/  PRMT R11, R162, 0x8880, RZ ;  /* 0x00008880a20b7816 */ /* 0x002fca00000000ff */
[----:B------:R-:W-:-:S07]  /*3d90*/  IMAD R10, R11, R152, RZ ;  /* 0x000000980b0a7224 */ /* 0x000fce00078e02ff */
.L_x_132:
[----:B------:R-:W-:Y:S05]  /*3da0*/  BSYNC B1 ;  /* 0x0000000000017941 */ /* 0x000fea0003800000 */
.L_x_131:
[----:B-1----:R-:W-:Y:S01]  /*3db0*/  @!P5 IMAD R11, R72, R153, R10 ;  /* 0x00000099480bd224 */ /* 0x002fe200078e020a */
[----:B------:R-:W-:Y:S04]  /*3dc0*/  BSSY B1, `(.L_x_133) ;  /* 0x0000006000017945 */ /* 0x000fe80003800000 */
[----:B------:R1:W-:Y:S01]  /*3dd0*/  @!P5 STG.E.U8 desc[UR36][R4.64+0x60], R11 ;  /* 0x0000600b0400d986 */ /* 0x0003e2000c101124 */
[----:B------:R-:W-:Y:S05]  /*3de0*/  @P2 BRA `(.L_x_134) ;  /* 0x00000000000c2947 */ /* 0x000fea0003800000 */
[----:B------:R-:W1:Y:S02]  /*3df0*/  LDG.E.U8 R162, desc[UR36][R2.64+0x61] ;  /* 0x0000612402a27981 */ /* 0x000e64000c1e1100 */
[----:B-1----:R-:W-:-:S05]  /*3e00*/  PRMT R11, R162, 0x8880, RZ ;  /* 0x00008880a20b7816 */ /* 0x002fca00000000ff */
[----:B------:R-:W-:-:S07]  /*3e10*/  IMAD R10, R11, R152, RZ ;  /* 0x000000980b0a7224 */ /* 0x000fce00078e02ff */
.L_x_134:
[----:B------:R-:W-:Y:S05]  /*3e20*/  BSYNC B1 ;  /* 0x0000000000017941 */ /* 0x000fea0003800000 */
.L_x_133:
        /* <DEDUP_REMOVED lines=11> */
.L_x_136:
[----:B------:R-:W-:Y:S05]  /*3ee0*/  BSYNC B1 ;  /* 0x0000000000017941 */ /* 0x000fea0003800000 */
.L_x_135:
[----:B-1----:R-:W-:Y:S01]  /*3ef0*/  @!P4 IMAD R11, R74, R153, R10 ;  /* 0x000000994a0bc224 */ /* 0x002fe200078e020a */
[----:B------:R-:W-:Y:S04]  /*3f00*/  BSSY B1, `(.L_x_137) ;  /* 0x0000006000017945 */ /* 0x000fe80003800000 */
[----:B------:R1:W-:Y:S01]  /*3f10*/  @!P4 STG.E.U8 desc[UR36][R6.64+0x60], R11 ;  /* 0x0000600b0600c986 */ /* 0x0003e2000c101124 */
[----:B------:R-:W-:Y:S05]  /*3f20*/  @P3 BRA `(.L_x_138) ;  /* 0x00000000000c3947 */ /* 0x000fea0003800000 */
[----:B------:R-:W1:Y:S02]  /*3f30*/  LDG.E.U8 R162, desc[UR36][R8.64+0x61] ;  /* 0x0000612408a27981 */ /* 0x000e64000c1e1100 */
[----:B-1----:R-:W-:-:S05]  /*3f40*/  PRMT R11, R162, 0x8880, RZ ;  /* 0x00008880a20b7816 */ /* 0x002fca00000000ff */
[----:B------:R-:W-:-:S07]  /*3f50*/  IMAD R10, R11, R152, RZ ;  /* 0x000000980b0a7224 */ /* 0x000fce00078e02ff */
.L_x_138:
[----:B------:R-:W-:Y:S05]  /*3f60*/  BSYNC B1 ;  /* 0x0000000000017941 */ /* 0x000fea0003800000 */
.L_x_137:
[----:B------:R-:W-:Y:S01]  /*3f70*/  @!P3 IMAD R75, R75, R153, R10 ;  /* 0x000000994b4bb224 */ /* 0x000fe200078e020a */
[----:B------:R-:W-:Y:S04]  /*3f80*/  BSSY B1, `(.L_x_139) ;  /* 0x0000006000017945 */ /* 0x000fe80003800000 */
[----:B------:R0:W-:Y:S01]  /*3f90*/  @!P3 STG.E.U8 desc[UR36][R6.64+0x61], R75 ;  /* 0x0000614b0600b986 */ /* 0x0001e2000c101124 */
[----:B------:R-:W-:Y:S05]  /*3fa0*/  @P5 BRA `(.L_x_140) ;  /* 0x00000000000c5947 */ /* 0x000fea0003800000 */
[----:B------:R-:W1:Y:S02]  /*3fb0*/  LDG.E.U8 R162, desc[UR36][R2.64+0x68] ;  /* 0x0000682402a27981 */ /* 0x000e64000c1e1100 */
[----:B-1----:R-:W-:-:S05]  /*3fc0*/  PRMT R11, R162, 0x8880, RZ ;  /* 0x00008880a20b7816 */ /* 0x002fca00000000ff */
[----:B------:R-:W-:-:S07]  /*3fd0*/  IMAD R10, R11, R152, RZ ;  /* 0x000000980b0a7224 */ /* 0x000fce00078e02ff */
.L_x_140:
[----:B------:R-:W-:Y:S05]  /*3fe0*/  BSYNC B1 ;  /* 0x0000000000017941 */ /* 0x000fea0003800000 */
.L_x_139:
[----:B-1----:R-:W-:Y:S01]  /*3ff0*/  @!P5 IMAD R11, R76, R153, R10 ;  /* 0x000000994c0bd224 */ /* 0x002fe200078e020a */
[----:B------:R-:W-:Y:S04]  /*4000*/  BSSY B1, `(.L_x_141) ;  /* 0x0000006000017945 */ /* 0x000fe80003800000 */
[----:B------:R1:W-:Y:S01]  /*4010*/  @!P5 STG.E.U8 desc[UR36][R4.64+0x68], R11 ;  /* 0x0000680b0400d986 */ /* 0x0003e2000c101124 */
[----:B------:R-:W-:Y:S05]  /*4020*/  @P2 BRA `(.L_x_142) ;  /* 0x00000000000c2947 */ /* 0x000fea0003800000 */
[----:B------:R-:W1:Y:S02]  /*4030*/  LDG.E.U8 R162, desc[UR36][R2.64+0x69] ;  /* 0x0000692402a27981 */ /* 0x000e64000c1e1100 */
[----:B-1----:R-:W-:-:S05]  /*4040*/  PRMT R11, R162, 0x8880, RZ ;  /* 0x00008880a20b7816 */ /* 0x002fca00000000ff */
[----:B------:R-:W-:-:S07]  /*4050*/  IMAD R10, R11, R152, RZ ;  /* 0x000000980b0a7224 */ /* 0x000fce00078e02ff */
.L_x_142:
[----:B------:R-:W-:Y:S05]  /*4060*/  BSYNC B1 ;  /* 0x0000000000017941 */ /* 0x000fea0003800000 */
.L_x_141:
        /* <DEDUP_REMOVED lines=11> */
.L_x_144:
[----:B------:R-:W-:Y:S05]  /*4120*/  BSYNC B1 ;  /* 0x0000000000017941 */ /* 0x000fea0003800000 */
.L_x_143:
[----:B-1----:R-:W-:Y:S01]  /*4130*/  @!P4 IMAD R11, R78, R153, R10 ;  /* 0x000000994e0bc224 */ /* 0x002fe200078e020a */
[----:B------:R-:W-:Y:S04]  /*4140*/  BSSY B1, `(.L_x_145) ;  /* 0x0000006000017945 */ /* 0x000fe80003800000 */
[----:B------:R1:W-:Y:S01]  /*4150*/  @!P4 STG.E.U8 desc[UR36][R6.64+0x68], R11 ;  /* 0x0000680b0600c986 */ /* 0x0003e2000c101124 */
[----:B------:R-:W-:Y:S05]  /*4160*/  @P3 BRA `(.L_x_146) ;  /* 0x00000000000c3947 */ /* 0x000fea0003800000 */
[----:B------:R-:W1:Y:S02]  /*4170*/  LDG.E.U8 R162, desc[UR36][R8.64+0x69] ;  /* 0x0000692408a27981 */ /* 0x000e64000c1e1100 */
[----:B-1----:R-:W-:-:S05]  /*4180*/  PRMT R11, R162, 0x8880, RZ ;  /* 0x00008880a20b7816 */ /* 0x002fca00000000ff */
[----:B------:R-:W-:-:S07]  /*4190*/  IMAD R10, R11, R152, RZ ;  /* 0x000000980b0a7224 */ /* 0x000fce00078e02ff */
.L_x_146:
[----:B------:R-:W-:Y:S05]  /*41a0*/  BSYNC B1 ;  /* 0x0000000000017941 */ /* 0x000fea0003800000 */
.L_x_145:
[----:B------:R-:W-:Y:S01]  /*41b0*/  @!P3 IMAD R79, R79, R153, R10 ;  /* 0x000000994f4fb224 */ /* 0x000fe200078e020a */
[----:B------:R-:W-:Y:S04]  /*41c0*/  BSSY B1, `(.L_x_147) ;  /* 0x0000006000017945 */ /* 0x000fe80003800000 */
[----:B------:R0:W-:Y:S01]  /*41d0*/  @!P3 STG.E.U8 desc[UR36][R6.64+0x69], R79 ;  /* 0x0000694f0600b986 */ /* 0x0001e2000c101124 */
[----:B------:R-:W-:Y:S05]  /*41e0*/  @P5 BRA `(.L_x_148) ;  /* 0x00000000000c5947 */ /* 0x000fea0003800000 */
[----:B------:R-:W1:Y:S02]  /*41f0*/  LDG.E.U8 R162, desc[UR36][R2.64+0x70] ;  /* 0x0000702402a27981 */ /* 0x000e64000c1e1100 */
[----:B-1----:R-:W-:-:S05]  /*4200*/  PRMT R11, R162, 0x8880, RZ ;  /* 0x00008880a20b7816 */ /* 0x002fca00000000ff */
[----:B------:R-:W-:-:S07]  /*4210*/  IMAD R10, R11, R152, RZ ;  /* 0x000000980b0a7224 */ /* 0x000fce00078e02ff */
.L_x_148:
[----:B------:R-:W-:Y:S05]  /*4220*/  BSYNC B1 ;  /* 0x0000000000017941 */ /* 0x000fea0003800000 */
.L_x_147:
[----:B-1----:R-:W-:Y:S01]  /*4230*/  @!P5 IMAD R11, R80, R153, R10 ;  /* 0x00000099500bd224 */ /* 0x002fe200078e020a */
[----:B------:R-:W-:Y:S04]  /*4240*/  BSSY B1, `(.L_x_149) ;  /* 0x0000006000017945 */ /* 0x000fe80003800000 */
[----:B------:R1:W-:Y:S01]  /*4250*/  @!P5 STG.E.U8 desc[UR36][R4.64+0x70], R11 ;  /* 0x0000700b0400d986 */ /* 0x0003e2000c101124 */
[----:B------:R-:W-:Y:S05]  /*4260*/  @P2 BRA `(.L_x_150) ;  /* 0x00000000000c2947 */ /* 0x000fea0003800000 */
[----:B------:R-:W1:Y:S02]  /*4270*/  LDG.E.U8 R162, desc[UR36][R2.64+0x71] ;  /* 0x0000712402a27981 */ /* 0x000e64000c1e1100 */
[----:B-1----:R-:W-:-:S05]  /*4280*/  PRMT R11, R162, 0x8880, RZ ;  /* 0x00008880a20b7816 */ /* 0x002fca00000000ff */
[----:B------:R-:W-:-:S07]  /*4290*/  IMAD R10, R11, R152, RZ ;  /* 0x000000980b0a7224 */ /* 0x000fce00078e02ff */
.L_x_150:
[----:B------:R-:W-:Y:S05]  /*42a0*/  BSYNC B1 ;  /* 0x0000000000017941 */ /* 0x000fea0003800000 */
.L_x_149:
        /* <DEDUP_REMOVED lines=11> */
.L_x_152:
[----:B------:R-:W-:Y:S05]  /*4360*/  BSYNC B1 ;  /* 0x0000000000017941 */ /* 0x000fea0003800000 */
.L_x_151:
[----:B-1----:R-:W-:Y:S01]  /*4370*/  @!P4 IMAD R11, R82, R153, R10 ;  /* 0x00000099520bc224 */ /* 0x002fe200078e020a */
[----:B------:R-:W-:Y:S04]  /*4380*/  BSSY B1, `(.L_x_153) ;  /* 0x0000006000017945 */ /* 0x000fe80003800000 */
[----:B------:R1:W-:Y:S01]  /*4390*/  @!P4 STG.E.U8 desc[UR36][R6.64+0x70], R11 ;  /* 0x0000700b0600c986 */ /* 0x0003e2000c101124 */
[----:B------:R-:W-:Y:S05]  /*43a0*/  @P3 BRA `(.L_x_154) ;  /* 0x00000000000c3947 */ /* 0x000fea0003800000 */
[----:B------:R-:W1:Y:S02]  /*43b0*/  LDG.E.U8 R162, desc[UR36][R8.64+0x71] ;  /* 0x0000712408a27981 */ /* 0x000e64000c1e1100 */
[----:B-1----:R-:W-:-:S05]  /*43c0*/  PRMT R11, R162, 0x8880, RZ ;  /* 0x00008880a20b7816 */ /* 0x002fca00000000ff */
[----:B------:R-:W-:-:S07]  /*43d0*/  IMAD R10, R11, R152, RZ ;  /* 0x000000980b0a7224 */ /* 0x000fce00078e02ff */
.L_x_154:
[----:B------:R-:W-:Y:S05]  /*43e0*/  BSYNC B1 ;  /* 0x0000000000017941 */ /* 0x000fea0003800000 */
.L_x_153:
[----:B------:R-:W-:Y:S01]  /*43f0*/  @!P3 IMAD R83, R83, R153, R10 ;  /* 0x000000995353b224 */ /* 0x000fe200078e020a */
[----:B------:R-:W-:Y:S04]  /*4400*/  BSSY B1, `(.L_x_155) ;  /* 0x0000006000017945 */ /* 0x000fe80003800000 */
[----:B------:R0:W-:Y:S01]  /*4410*/  @!P3 STG.E.U8 desc[UR36][R6.64+0x71], R83 ;  /* 0x000071530600b986 */ /* 0x0001e2000c101124 */
[----:B------:R-:W-:Y:S05]  /*4420*/  @P5 BRA `(.L_x_156) ;  /* 0x00000000000c5947 */ /* 0x000fea0003800000 */
[----:B------:R-:W1:Y:S02]  /*4430*/  LDG.E.U8 R162, desc[UR36][R2.64+0x78] ;  /* 0x0000782402a27981 */ /* 0x000e64000c1e1100 */
[----:B-1----:R-:W-:-:S05]  /*4440*/  PRMT R11, R162, 0x8880, RZ ;  /* 0x00008880a20b7816 */ /* 0x002fca00000000ff */
[----:B------:R-:W-:-:S07]  /*4450*/  IMAD R10, R11, R152, RZ ;  /* 0x000000980b0a7224 */ /* 0x000fce00078e02ff */
.L_x_156:
[----:B------:R-:W-:Y:S05]  /*4460*/  BSYNC B1 ;  /* 0x0000000000017941 */ /* 0x000fea0003800000 */
.L_x_155:
[----:B-1----:R-:W-:Y:S01]  /*4470*/  @!P5 IMAD R11, R84, R153, R10 ;  /* 0x00000099540bd224 */ /* 0x002fe200078e020a */
[----:B------:R-:W-:Y:S04]  /*4480*/  BSSY B1, `(.L_x_157) ;  /* 0x0000006000017945 */ /* 0x000fe80003800000 */
[----:B------:R1:W-:Y:S01]  /*4490*/  @!P5 STG.E.U8 desc[UR36][R4.64+0x78], R11 ;  /* 0x0000780b0400d986 */ /* 0x0003e2000c101124 */
[----:B------:R-:W-:Y:S05]  /*44a0*/  @P2 BRA `(.L_x_158) ;  /* 0x00000000000c2947 */ /* 0x000fea0003800000 */
[----:B------:R-:W1:Y:S02]  /*44b0*/  LDG.E.U8 R162, desc[UR36][R2.64+0x79] ;  /* 0x0000792402a27981 */ /* 0x000e64000c1e1100 */
[----:B-1----:R-:W-:-:S05]  /*44c0*/  PRMT R11, R162, 0x8880, RZ ;  /* 0x00008880a20b7816 */ /* 0x002fca00000000ff */
[----:B------:R-:W-:-:S07]  /*44d0*/  IMAD R10, R11, R152, RZ ;  /* 0x000000980b0a7224 */ /* 0x000fce00078e02ff */
.L_x_158:
[----:B------:R-:W-:Y:S05]  /*44e0*/  BSYNC B1 ;  /* 0x0000000000017941 */ /* 0x000fea0003800000 */
.L_x_157:
        /* <DEDUP_REMOVED lines=11> */
.L_x_160:
[----:B------:R-:W-:Y:S05]  /*45a0*/  BSYNC B1 ;  /* 0x0000000000017941 */ /* 0x000fea0003800000 */
.L_x_159:
[----:B-1----:R-:W-:Y:S01]  /*45b0*/  @!P4 IMAD R11, R86, R153, R10 ;  /* 0x00000099560bc224 */ /* 0x002fe200078e020a */
[----:B------:R-:W-:Y:S04]  /*45c0*/  BSSY B1, `(.L_x_161) ;  /* 0x0000006000017945 */ /* 0x000fe80003800000 */
[----:B------:R1:W-:Y:S01]  /*45d0*/  @!P4 STG.E.U8 desc[UR36][R6.64+0x78], R11 ;  /* 0x0000780b0600c986 */ /* 0x0003e2000c101124 */
[----:B------:R-:W-:Y:S05]  /*45e0*/  @P3 BRA `(.L_x_162) ;  /* 0x00000000000c3947 */ /* 0x000fea0003800000 */
[----:B------:R-:W1:Y:S02]  /*45f0*/  LDG.E.U8 R162, desc[UR36][R8.64+0x79] ;  /* 0x0000792408a27981 */ /* 0x000e64000c1e1100 */
[----:B-1----:R-:W-:-:S05]  /*4600*/  PRMT R11, R162, 0x8880, RZ ;  /* 0x00008880a20b7816 */ /* 0x002fca00000000ff */
[----:B------:R-:W-:-:S07]  /*4610*/  IMAD R10, R11, R152, RZ ;  /* 0x000000980b0a7224 */ /* 0x000fce00078e02ff */
.L_x_162:
[----:B------:R-:W-:Y:S05]  /*4620*/  BSYNC B1 ;  /* 0x0000000000017941 */ /* 0x000fea0003800000 */
.L_x_161:
[----:B------:R-:W-:Y:S01]  /*4630*/  @!P3 IMAD R87, R87, R153, R10 ;  /* 0x000000995757b224 */ /* 0x000fe200078e020a */
[----:B------:R-:W-:Y:S04]  /*4640*/  BSSY B1, `(.L_x_163) ;  /* 0x0000006000017945 */ /* 0x000fe80003800000 */
[----:B------:R0:W-:Y:S01]  /*4650*/  @!P3 STG.E.U8 desc[UR36][R6.64+0x79], R87 ;  /* 0x000079570600b986 */ /* 0x0001e2000c101124 */
[----:B------:R-:W-:Y:S05]  /*4660*/  @P5 BRA `(.L_x_164) ;  /* 0x00000000000c5947 */ /* 0x000fea0003800000 */
[----:B------:R-:W1:Y:S02]  /*4670*/  LDG.E.U8 R162, desc[UR36][R2.64+0x80] ;  /* 0x0000802402a27981 */ /* 0x000e64000c1e1100 */
[----:B-1----:R-:W-:-:S05]  /*4680*/  PRMT R11, R162, 0x8880, RZ ;  /* 0x00008880a20b7816 */ /* 0x002fca00000000ff */
[----:B------:R-:W-:-:S07]  /*4690*/  IMAD R10, R11, R152, RZ ;  /* 0x000000980b0a7224 */ /* 0x000fce00078e02ff */
.L_x_164:
[----:B------:R-:W-:Y:S05]  /*46a0*/  BSYNC B1 ;  /* 0x0000000000017941 */ /* 0x000fea0003800000 */
.L_x_163:
[----:B-1----:R-:W-:Y:S01]  /*46b0*/  @!P5 IMAD R11, R88, R153, R10 ;  /* 0x00000099580bd224 */ /* 0x002fe200078e020a */
[----:B------:R-:W-:Y:S04]  /*46c0*/  BSSY B1, `(.L_x_165) ;  /* 0x0000006000017945 */ /* 0x000fe80003800000 */
[----:B------:R1:W-:Y:S01]  /*46d0*/  @!P5 STG.E.U8 desc[UR36][R4.64+0x80], R11 ;  /* 0x0000800b0400d986 */ /* 0x0003e2000c101124 */
[----:B------:R-:W-:Y:S05]  /*46e0*/  @P2 BRA `(.L_x_166) ;  /* 0x00000000000c2947 */ /* 0x000fea0003800000 */
[----:B------:R-:W1:Y:S02]  /*46f0*/  LDG.E.U8 R162, desc[UR36][R2.64+0x81] ;  /* 0x0000812402a27981 */ /* 0x000e64000c1e1100 */
[----:B-1----:R-:W-:-:S05]  /*4700*/  PRMT R11, R162, 0x8880, RZ ;  /* 0x00008880a20b7816 */ /* 0x002fca00000000ff */
[----:B------:R-:W-:-:S07]  /*4710*/  IMAD R10, R11, R152, RZ ;  /* 0x000000980b0a7224 */ /* 0x000fce00078e02ff */
.L_x_166:
[----:B------:R-:W-:Y:S05]  /*4720*/  BSYNC B1 ;  /* 0x0000000000017941 */ /* 0x000fea0003800000 */
.L_x_165:
        /* <DEDUP_REMOVED lines=11> */
.L_x_168:
[----:B------:R-:W-:Y:S05]  /*47e0*/  BSYNC B1 ;  /* 0x0000000000017941 */ /* 0x000fea0003800000 */
.L_x_167:
[----:B-1----:R-:W-:Y:S01]  /*47f0*/  @!P4 IMAD R11, R90, R153, R10 ;  /* 0x000000995a0bc224 */ /* 0x002fe200078e020a */
[----:B------:R-:W-:Y:S04]  /*4800*/  BSSY B1, `(.L_x_169) ;  /* 0x0000006000017945 */ /* 0x000fe80003800000 */
[----:B------:R1:W-:Y:S01]  /*4810*/  @!P4 STG.E.U8 desc[UR36][R6.64+0x80], R11 ;  /* 0x0000800b0600c986 */ /* 0x0003e2000c101124 */
[----:B------:R-:W-:Y:S05]  /*4820*/  @P3 BRA `(.L_x_170) ;  /* 0x00000000000c3947 */ /* 0x000fea0003800000 */
[----:B------:R-:W1:Y:S02]  /*4830*/  LDG.E.U8 R162, desc[UR36][R8.64+0x81] ;  /* 0x0000812408a27981 */ /* 0x000e64000c1e1100 */
[----:B-1----:R-:W-:-:S05]  /*4840*/  PRMT R11, R162, 0x8880, RZ ;  /* 0x00008880a20b7816 */ /* 0x002fca00000000ff */
[----:B------:R-:W-:-:S07]  /*4850*/  IMAD R10, R11, R152, RZ ;  /* 0x000000980b0a7224 */ /* 0x000fce00078e02ff */
.L_x_170:
[----:B------:R-:W-:Y:S05]  /*4860*/  BSYNC B1 ;  /* 0x0000000000017941 */ /* 0x000fea0003800000 */
.L_x_169:
[----:B------:R-:W-:Y:S01]  /*4870*/  @!P3 IMAD R91, R91, R153, R10 ;  /* 0x000000995b5bb224 */ /* 0x000fe200078e020a */
[----:B------:R-:W-:Y:S04]  /*4880*/  BSSY B1, `(.L_x_171) ;  /* 0x0000006000017945 */ /* 0x000fe80003800000 */
[----:B------:R0:W-:Y:S01]  /*4890*/  @!P3 STG.E.U8 desc[UR36][R6.64+0x81], R91 ;  /* 0x0000815b0600b986 */ /* 0x0001e2000c101124 */
[----:B------:R-:W-:Y:S05]  /*48a0*/  @P5 BRA `(.L_x_172) ;  /* 0x00000000000c5947 */ /* 0x000fea0003800000 */
[----:B------:R-:W1:Y:S02]  /*48b0*/  LDG.E.U8 R162, desc[UR36][R2.64+0x88] ;  /* 0x0000882402a27981 */ /* 0x000e64000c1e1100 */
[----:B-1----:R-:W-:-:S05]  /*48c0*/  PRMT R11, R162, 0x8880, RZ ;  /* 0x00008880a20b7816 */ /* 0x002fca00000000ff */
[----:B------:R-:W-:-:S07]  /*48d0*/  IMAD R10, R11, R152, RZ ;  /* 0x000000980b0a7224 */ /* 0x000fce00078e02ff */
.L_x_172:
[----:B------:R-:W-:Y:S05]  /*48e0*/  BSYNC B1 ;  /* 0x0000000000017941 */ /* 0x000fea0003800000 */
.L_x_171:
[----:B-1----:R-:W-:Y:S01]  /*48f0*/  @!P5 IMAD R11, R92, R153, R10 ;  /* 0x000000995c0bd224 */ /* 0x002fe200078e020a */
[----:B------:R-:W-:Y:S04]  /*4900*/  BSSY B1, `(.L_x_173) ;  /* 0x0000006000017945 */ /* 0x000fe80003800000 */
[----:B------:R1:W-:Y:S01]  /*4910*/  @!P5 STG.E.U8 desc[UR36][R4.64+0x88], R11 ;  /* 0x0000880b0400d986 */ /* 0x0003e2000c101124 */
[----:B------:R-:W-:Y:S05]  /*4920*/  @P2 BRA `(.L_x_174) ;  /* 0x00000000000c2947 */ /* 0x000fea0003800000 */
[----:B------:R-:W1:Y:S02]  /*4930*/  LDG.E.U8 R162, desc[UR36][R2.64+0x89] ;  /* 0x0000892402a27981 */ /* 0x000e64000c1e1100 */
[----:B-1----:R-:W-:-:S05]  /*4940*/  PRMT R11, R162, 0x8880, RZ ;  /* 0x00008880a20b7816 */ /* 0x002fca00000000ff */
[----:B------:R-:W-:-:S07]  /*4950*/  IMAD R10, R11, R152, RZ ;  /* 0x000000980b0a7224 */ /* 0x000fce00078e02ff */
.L_x_174:
[----:B------:R-:W-:Y:S05]  /*4960*/  BSYNC B1 ;  /* 0x0000000000017941 */ /* 0x000fea0003800000 */
.L_x_173:
        /* <DEDUP_REMOVED lines=11> */
.L_x_176:
[----:B------:R-:W-:Y:S05]  /*4a20*/  BSYNC B1 ;  /* 0x0000000000017941 */ /* 0x000fea0003800000 */
.L_x_175:
[----:B-1----:R-:W-:Y:S01]  /*4a30*/  @!P4 IMAD R11, R94, R153, R10 ;  /* 0x000000995e0bc224 */ /* 0x002fe200078e020a */
[----:B------:R-:W-:Y:S04]  /*4a40*/  BSSY B1, `(.L_x_177) ;  /* 0x0000006000017945 */ /* 0x000fe80003800000 */
[----:B------:R1:W-:Y:S01]  /*4a50*/  @!P4 STG.E.U8 desc[UR36][R6.64+0x88], R11 ;  /* 0x0000880b0600c986 */ /* 0x0003e2000c101124 */
[----:B------:R-:W-:Y:S05]  /*4a60*/  @P3 BRA `(.L_x_178) ;  /* 0x00000000000c3947 */ /* 0x000fea0003800000 */
[----:B------:R-:W1:Y:S02]  /*4a70*/  LDG.E.U8 R162, desc[UR36][R8.64+0x89] ;  /* 0x0000892408a27981 */ /* 0x000e64000c1e1100 */
[----:B-1----:R-:W-:-:S05]  /*4a80*/  PRMT R11, R162, 0x8880, RZ ;  /* 0x00008880a20b7816 */ /* 0x002fca00000000ff */
[----:B------:R-:W-:-:S07]  /*4a90*/  IMAD R10, R11, R152, RZ ;  /* 0x000000980b0a7224 */ /* 0x000fce00078e02ff */
.L_x_178:
[----:B------:R-:W-:Y:S05]  /*4aa0*/  BSYNC B1 ;  /* 0x0000000000017941 */ /* 0x000fea0003800000 */
.L_x_177:
[----:B------:R-:W-:Y:S01]  /*4ab0*/  @!P3 IMAD R95, R95, R153, R10 ;  /* 0x000000995f5fb224 */ /* 0x000fe200078e020a */
[----:B------:R-:W-:Y:S04]  /*4ac0*/  BSSY B1, `(.L_x_179) ;  /* 0x0000006000017945 */ /* 0x000fe80003800000 */
[----:B------:R0:W-:Y:S01]  /*4ad0*/  @!P3 STG.E.U8 desc[UR36][R6.64+0x89], R95 ;  /* 0x0000895f0600b986 */ /* 0x0001e2000c101124 */
[----:B------:R-:W-:Y:S05]  /*4ae0*/  @P5 BRA `(.L_x_180) ;  /* 0x00000000000c5947 */ /* 0x000fea0003800000 */
[----:B------:R-:W1:Y:S02]  /*4af0*/  LDG.E.U8 R162, desc[UR36][R2.64+0x90] ;  /* 0x0000902402a27981 */ /* 0x000e64000c1e1100 */
[----:B-1----:R-:W-:-:S05]  /*4b00*/  PRMT R11, R162, 0x8880, RZ ;  /* 0x00008880a20b7816 */ /* 0x002fca00000000ff */
[----:B------:R-:W-:-:S07]  /*4b10*/  IMAD R10, R11, R152, RZ ;  /* 0x000000980b0a7224 */ /* 0x000fce00078e02ff */
.L_x_180:
[----:B------:R-:W-:Y:S05]  /*4b20*/  BSYNC B1 ;  /* 0x0000000000017941 */ /* 0x000fea0003800000 */
.L_x_179:
[----:B-1----:R-:W-:Y:S01]  /*4b30*/  @!P5 IMAD R11, R96, R153, R10 ;  /* 0x00000099600bd224 */ /* 0x002fe200078e020a */
[----:B------:R-:W-:Y:S04]  /*4b40*/  BSSY B1, `(.L_x_181) ;  /* 0x0000006000017945 */ /* 0x000fe80003800000 */
[----:B------:R1:W-:Y:S01]  /*4b50*/  @!P5 STG.E.U8 desc[UR36][R4.64+0x90], R11 ;  /* 0x0000900b0400d986 */ /* 0x0003e2000c101124 */
[----:B------:R-:W-:Y:S05]  /*4b60*/  @P2 BRA `(.L_x_182) ;  /* 0x00000000000c2947 */ /* 0x000fea0003800000 */
[----:B------:R-:W1:Y:S02]  /*4b70*/  LDG.E.U8 R162, desc[UR36][R2.64+0x91] ;  /* 0x0000912402a27981 */ /* 0x000e64000c1e1100 */
[----:B-1----:R-:W-:-:S05]  /*4b80*/  PRMT R11, R162, 0x8880, RZ ;  /* 0x00008880a20b7816 */ /* 0x002fca00000000ff */
[----:B------:R-:W-:-:S07]  /*4b90*/  IMAD R10, R11, R152, RZ ;  /* 0x000000980b0a7224 */ /* 0x000fce00078e02ff */
.L_x_182:
[----:B------:R-:W-:Y:S05]  /*4ba0*/  BSYNC B1 ;  /* 0x0000000000017941 */ /* 0x000fea0003800000 */
.L_x_181:
        /* <DEDUP_REMOVED lines=11> */
.L_x_184:
[----:B------:R-:W-:Y:S05]  /*4c60*/  BSYNC B1 ;  /* 0x0000000000017941 */ /* 0x000fea0003800000 */
.L_x_183:
[----:B-1----:R-:W-:Y:S01]  /*4c70*/  @!P4 IMAD R11, R98, R153, R10 ;  /* 0x00000099620bc224 */ /* 0x002fe200078e020a */
[----:B------:R-:W-:Y:S04]  /*4c80*/  BSSY B1, `(.L_x_185) ;  /* 0x0000006000017945 */ /* 0x000fe80003800000 */
[----:B------:R1:W-:Y:S01]  /*4c90*/  @!P4 STG.E.U8 desc[UR36][R6.64+0x90], R11 ;  /* 0x0000900b0600c986 */ /* 0x0003e2000c101124 */
[----:B------:R-:W-:Y:S05]  /*4ca0*/  @P3 BRA `(.L_x_186) ;  /* 0x00000000000c3947 */ /* 0x000fea0003800000 */
[----:B------:R-:W1:Y:S02]  /*4cb0*/  LDG.E.U8 R162, desc[UR36][R8.64+0x91] ;  /* 0x0000912408a27981 */ /* 0x000e64000c1e1100 */
[----:B-1----:R-:W-:-:S05]  /*4cc0*/  PRMT R11, R162, 0x8880, RZ ;  /* 0x00008880a20b7816 */ /* 0x002fca00000000ff */
[----:B------:R-:W-:-:S07]  /*4cd0*/  IMAD R10, R11, R152, RZ ;  /* 0x000000980b0a7224 */ /* 0x000fce00078e02ff */
.L_x_186:
[----:B------:R-:W-:Y:S05]  /*4ce0*/  BSYNC B1 ;  /* 0x0000000000017941 */ /* 0x000fea0003800000 */
.L_x_185:
[----:B------:R-:W-:Y:S01]  /*4cf0*/  @!P3 IMAD R99, R99, R153, R10 ;  /* 0x000000996363b224 */ /* 0x000fe200078e020a */
[----:B------:R-:W-:Y:S04]  /*4d00*/  BSSY B1, `(.L_x_187) ;  /* 0x0000006000017945 */ /* 0x000fe80003800000 */
[----:B------:R0:W-:Y:S01]  /*4d10*/  @!P3 STG.E.U8 desc[UR36][R6.64+0x91], R99 ;  /* 0x000091630600b986 */ /* 0x0001e2000c101124 */
[----:B------:R-:W-:Y:S05]  /*4d20*/  @P5 BRA `(.L_x_188) ;  /* 0x00000000000c5947 */ /* 0x000fea0003800000 */
[----:B------:R-:W1:Y:S02]  /*4d30*/  LDG.E.U8 R162, desc[UR36][R2.64+0x98] ;  /* 0x0000982402a27981 */ /* 0x000e64000c1e1100 */
[----:B-1----:R-:W-:-:S05]  /*4d40*/  PRMT R11, R162, 0x8880, RZ ;  /* 0x00008880a20b7816 */ /* 0x002fca00000000ff */
[----:B------:R-:W-:-:S07]  /*4d50*/  IMAD R10, R11, R152, RZ ;  /* 0x000000980b0a7224 */ /* 0x000fce00078e02ff */
.L_x_188:
[----:B------:R-:W-:Y:S05]  /*4d60*/  BSYNC B1 ;  /* 0x0000000000017941 */ /* 0x000fea0003800000 */
.L_x_187:
[----:B-1----:R-:W-:Y:S01]  /*4d70*/  @!P5 IMAD R11, R100, R153, R10 ;  /* 0x00000099640bd224 */ /* 0x002fe200078e020a */
[----:B------:R-:W-:Y:S04]  /*4d80*/  BSSY B1, `(.L_x_189) ;  /* 0x0000006000017945 */ /* 0x000fe80003800000 */
[----:B------:R1:W-:Y:S01]  /*4d90*/  @!P5 STG.E.U8 desc[UR36][R4.64+0x98], R11 ;  /* 0x0000980b0400d986 */ /* 0x0003e2000c101124 */
[----:B------:R-:W-:Y:S05]  /*4da0*/  @P2 BRA `(.L_x_190) ;  /* 0x00000000000c2947 */ /* 0x000fea0003800000 */
[----:B------:R-:W1:Y:S02]  /*4db0*/  LDG.E.U8 R162, desc[UR36][R2.64+0x99] ;  /* 0x0000992402a27981 */ /* 0x000e64000c1e1100 */
[----:B-1----:R-:W-:-:S05]  /*4dc0*/  PRMT R11, R162, 0x8880, RZ ;  /* 0x00008880a20b7816 */ /* 0x002fca00000000ff */
[----:B------:R-:W-:-:S07]  /*4dd0*/  IMAD R10, R11, R152, RZ ;  /* 0x000000980b0a7224 */ /* 0x000fce00078e02ff */
.L_x_190:
[----:B------:R-:W-:Y:S05]  /*4de0*/  BSYNC B1 ;  /* 0x0000000000017941 */ /* 0x000fea0003800000 */
.L_x_189:
        /* <DEDUP_REMOVED lines=11> */
.L_x_192:
[----:B------:R-:W-:Y:S05]  /*4ea0*/  BSYNC B1 ;  /* 0x0000000000017941 */ /* 0x000fea0003800000 */
.L_x_191:
[----:B-1----:R-:W-:Y:S01]  /*4eb0*/  @!P4 IMAD R11, R102, R153, R10 ;  /* 0x00000099660bc224 */ /* 0x002fe200078e020a */
[----:B------:R-:W-:Y:S04]  /*4ec0*/  BSSY B1, `(.L_x_193) ;  /* 0x0000006000017945 */ /* 0x000fe80003800000 */
[----:B------:R1:W-:Y:S01]  /*4ed0*/  @!P4 STG.E.U8 desc[UR36][R6.64+0x98], R11 ;  /* 0x0000980b0600c986 */ /* 0x0003e2000c101124 */
[----:B------:R-:W-:Y:S05]  /*4ee0*/  @P3 BRA `(.L_x_194) ;  /* 0x00000000000c3947 */ /* 0x000fea0003800000 */
[----:B------:R-:W1:Y:S02]  /*4ef0*/  LDG.E.U8 R162, desc[UR36][R8.64+0x99] ;  /* 0x0000992408a27981 */ /* 0x000e64000c1e1100 */
[----:B-1----:R-:W-:-:S05]  /*4f00*/  PRMT R11, R162, 0x8880, RZ ;  /* 0x00008880a20b7816 */ /* 0x002fca00000000ff */
[----:B------:R-:W-:-:S07]  /*4f10*/  IMAD R10, R11, R152, RZ ;  /* 0x000000980b0a7224 */ /* 0x000fce00078e02ff */
.L_x_194:
[----:B------:R-:W-:Y:S05]  /*4f20*/  BSYNC B1 ;  /* 0x0000000000017941 */ /* 0x000fea0003800000 */
.L_x_193:
[----:B------:R-:W-:Y:S01]  /*4f30*/  @!P3 IMAD R103, R103, R153, R10 ;  /* 0x000000996767b224 */ /* 0x000fe200078e020a */
[----:B------:R-:W-:Y:S04]  /*4f40*/  BSSY B1, `(.L_x_195) ;  /* 0x0000006000017945 */ /* 0x000fe80003800000 */
[----:B------:R0:W-:Y:S01]  /*4f50*/  @!P3 STG.E.U8 desc[UR36][R6.64+0x99], R103 ;  /* 0x000099670600b986 */ /* 0x0001e2000c101124 */
[----:B------:R-:W-:Y:S05]  /*4f60*/  @P5 BRA `(.L_x_196) ;  /* 0x00000000000c5947 */ /* 0x000fea0003800000 */
[----:B------:R-:W1:Y:S02]  /*4f70*/  LDG.E.U8 R162, desc[UR36][R2.64+0xa0] ;  /* 0x0000a02402a27981 */ /* 0x000e64000c1e1100 */
[----:B-1----:R-:W-:-:S05]  /*4f80*/  PRMT R11, R162, 0x8880, RZ ;  /* 0x00008880a20b7816 */ /* 0x002fca00000000ff */
[----:B------:R-:W-:-:S07]  /*4f90*/  IMAD R10, R11, R152, RZ ;  /* 0x000000980b0a7224 */ /* 0x000fce00078e02ff */
.L_x_196:
[----:B------:R-:W-:Y:S05]  /*4fa0*/  BSYNC B1 ;  /* 0x0000000000017941 */ /* 0x000fea0003800000 */
.L_x_195:
[----:B-1----:R-:W-:Y:S01]  /*4fb0*/  @!P5 IMAD R11, R104, R153, R10 ;  /* 0x00000099680bd224 */ /* 0x002fe200078e020a */
[----:B------:R-:W-:Y:S04]  /*4fc0*/  BSSY B1, `(.L_x_197) ;  /* 0x0000006000017945 */ /* 0x000fe80003800000 */
[----:B------:R1:W-:Y:S01]  /*4fd0*/  @!P5 STG.E.U8 desc[UR36][R4.64+0xa0], R11 ;  /* 0x0000a00b0400d986 */ /* 0x0003e2000c101124 */
[----:B------:R-:W-:Y:S05]  /*4fe0*/  @P2 BRA `(.L_x_198) ;  /* 0x00000000000c2947 */ /* 0x000fea0003800000 */
[----:B------:R-:W1:Y:S02]  /*4ff0*/  LDG.E.U8 R162, desc[UR36][R2.64+0xa1] ;  /* 0x0000a12402a27981 */ /* 0x000e64000c1e1100 */
[----:B-1----:R-:W-:-:S05]  /*5000*/  PRMT R11, R162, 0x8880, RZ ;  /* 0x00008880a20b7816 */ /* 0x002fca00000000ff */
[----:B------:R-:W-:-:S07]  /*5010*/  IMAD R10, R11, R152, RZ ;  /* 0x000000980b0a7224 */ /* 0x000fce00078e02ff */
.L_x_198:
[----:B------:R-:W-:Y:S05]  /*5020*/  BSYNC B1 ;  /* 0x0000000000017941 */ /* 0x000fea0003800000 */
.L_x_197:
        /* <DEDUP_REMOVED lines=11> */
.L_x_200:
[----:B------:R-:W-:Y:S05]  /*50e0*/  BSYNC B1 ;  /* 0x0000000000017941 */ /* 0x000fea0003800000 */
.L_x_199:
[----:B-1----:R-:W-:Y:S01]  /*50f0*/  @!P4 IMAD R11, R106, R153, R10 ;  /* 0x000000996a0bc224 */ /* 0x002fe200078e020a */
[----:B------:R-:W-:Y:S04]  /*5100*/  BSSY B1, `(.L_x_201) ;  /* 0x0000006000017945 */ /* 0x000fe80003800000 */
[----:B------:R1:W-:Y:S01]  /*5110*/  @!P4 STG.E.U8 desc[UR36][R6.64+0xa0], R11 ;  /* 0x0000a00b0600c986 */ /* 0x0003e2000c101124 */
[----:B------:R-:W-:Y:S05]  /*5120*/  @P3 BRA `(.L_x_202) ;  /* 0x00000000000c3947 */ /* 0x000fea0003800000 */
[----:B------:R-:W1:Y:S02]  /*5130*/  LDG.E.U8 R162, desc[UR36][R8.64+0xa1] ;  /* 0x0000a12408a27981 */ /* 0x000e64000c1e1100 */
[----:B-1----:R-:W-:-:S05]  /*5140*/  PRMT R11, R162, 0x8880, RZ ;  /* 0x00008880a20b7816 */ /* 0x002fca00000000ff */
[----:B------:R-:W-:-:S07]  /*5150*/  IMAD R10, R11, R152, RZ ;  /* 0x000000980b0a7224 */ /* 0x000fce00078e02ff */
.L_x_202:
[----:B------:R-:W-:Y:S05]  /*5160*/  BSYNC B1 ;  /* 0x0000000000017941 */ /* 0x000fea0003800000 */
.L_x_201:
[----:B------:R-:W-:Y:S01]  /*5170*/  @!P3 IMAD R107, R107, R153, R10 ;  /* 0x000000996b6bb224 */ /* 0x000fe200078e020a */
[----:B------:R-:W-:Y:S04]  /*5180*/  BSSY B1, `(.L_x_203) ;  /* 0x0000006000017945 */ /* 0x000fe80003800000 */
[----:B------:R0:W-:Y:S01]  /*5190*/  @!P3 STG.E.U8 desc[UR36][R6.64+0xa1], R107 ;  /* 0x0000a16b0600b986 */ /* 0x0001e2000c101124 */
[----:B------:R-:W-:Y:S05]  /*51a0*/  @P5 BRA `(.L_x_204) ;  /* 0x00000000000c5947 */ /* 0x000fea0003800000 */
[----:B------:R-:W1:Y:S02]  /*51b0*/  LDG.E.U8 R162, desc[UR36][R2.64+0xa8] ;  /* 0x0000a82402a27981 */ /* 0x000e64000c1e1100 */
[----:B-1----:R-:W-:-:S05]  /*51c0*/  PRMT R11, R162, 0x8880, RZ ;  /* 0x00008880a20b7816 */ /* 0x002fca00000000ff */
[----:B------:R-:W-:-:S07]  /*51d0*/  IMAD R10, R11, R152, RZ ;  /* 0x000000980b0a7224 */ /* 0x000fce00078e02ff */
.L_x_204:
[----:B------:R-:W-:Y:S05]  /*51e0*/  BSYNC B1 ;  /* 0x0000000000017941 */ /* 0x000fea0003800000 */
.L_x_203:
[----:B-1----:R-:W-:Y:S01]  /*51f0*/  @!P5 IMAD R11, R108, R153, R10 ;  /* 0x000000996c0bd224 */ /* 0x002fe200078e020a */
[----:B------:R-:W-:Y:S04]  /*5200*/  BSSY B1, `(.L_x_205) ;  /* 0x0000006000017945 */ /* 0x000fe80003800000 */
[----:B------:R1:W-:Y:S01]  /*5210*/  @!P5 STG.E.U8 desc[UR36][R4.64+0xa8], R11 ;  /* 0x0000a80b0400d986 */ /* 0x0003e2000c101124 */
[----:B------:R-:W-:Y:S05]  /*5220*/  @P2 BRA `(.L_x_206) ;  /* 0x00000000000c2947 */ /* 0x000fea0003800000 */
[----:B------:R-:W1:Y:S02]  /*5230*/  LDG.E.U8 R162, desc[UR36][R2.64+0xa9] ;  /* 0x0000a92402a27981 */ /* 0x000e64000c1e1100 */
[----:B-1----:R-:W-:-:S05]  /*5240*/  PRMT R11, R162, 0x8880, RZ ;  /* 0x00008880a20b7816 */ /* 0x002fca00000000ff */
[----:B------:R-:W-:-:S07]  /*5250*/  IMAD R10, R11, R152, RZ ;  /* 0x000000980b0a7224 */ /* 0x000fce00078e02ff */
.L_x_206:
[----:B------:R-:W-:Y:S05]  /*5260*/  BSYNC B1 ;  /* 0x0000000000017941 */ /* 0x000fea0003800000 */
.L_x_205:
        /* <DEDUP_REMOVED lines=11> */
.L_x_208:
[----:B------:R-:W-:Y:S05]  /*5320*/  BSYNC B1 ;  /* 0x0000000000017941 */ /* 0x000fea0003800000 */
.L_x_207:
[----:B-1----:R-:W-:Y:S01]  /*5330*/  @!P4 IMAD R11, R110, R153, R10 ;  /* 0x000000996e0bc224 */ /* 0x002fe200078e020a */
[----:B------:R-:W-:Y:S04]  /*5340*/  BSSY B1, `(.L_x_209) ;  /* 0x0000006000017945 */ /* 0x000fe80003800000 */
[----:B------:R1:W-:Y:S01]  /*5350*/  @!P4 STG.E.U8 desc[UR36][R6.64+0xa8], R11 ;  /* 0x0000a80b0600c986 */ /* 0x0003e2000c101124 */
[----:B------:R-:W-:Y:S05]  /*5360*/  @P3 BRA `(.L_x_210) ;  /* 0x00000000000c3947 */ /* 0x000fea0003800000 */
[----:B------:R-:W1:Y:S02]  /*5370*/  LDG.E.U8 R162, desc[UR36][R8.64+0xa9] ;  /* 0x0000a92408a27981 */ /* 0x000e64000c1e1100 */
[----:B-1----:R-:W-:-:S05]  /*5380*/  PRMT R11, R162, 0x8880, RZ ;  /* 0x00008880a20b7816 */ /* 0x002fca00000000ff */
[----:B------:R-:W-:-:S07]  /*5390*/  IMAD R10, R11, R152, RZ ;  /* 0x000000980b0a7224 */ /* 0x000fce00078e02ff */
.L_x_210:
[----:B------:R-:W-:Y:S05]  /*53a0*/  BSYNC B1 ;  /* 0x0000000000017941 */ /* 0x000fea0003800000 */
.L_x_209:
[----:B------:R-:W-:Y:S01]  /*53b0*/  @!P3 IMAD R111, R111, R153, R10 ;  /* 0x000000996f6fb224 */ /* 0x000fe200078e020a */
[----:B------:R-:W-:Y:S04]  /*53c0*/  BSSY B1, `(.L_x_211) ;  /* 0x0000006000017945 */ /* 0x000fe80003800000 */
[----:B------:R0:W-:Y:S01]  /*53d0*/  @!P3 STG.E.U8 desc[UR36][R6.64+0xa9], R111 ;  /* 0x0000a96f0600b986 */ /* 0x0001e2000c101124 */
[----:B------:R-:W-:Y:S05]  /*53e0*/  @P5 BRA `(.L_x_212) ;  /* 0x00000000000c5947 */ /* 0x000fea0003800000 */
[----:B------:R-:W1:Y:S02]  /*53f0*/  LDG.E.U8 R162, desc[UR36][R2.64+0xb0] ;  /* 0x0000b02402a27981 */ /* 0x000e64000c1e1100 */
[----:B-1----:R-:W-:-:S05]  /*5400*/  PRMT R11, R162, 0x8880, RZ ;  /* 0x00008880a20b7816 */ /* 0x002fca00000000ff */
[----:B------:R-:W-:-:S07]  /*5410*/  IMAD R10, R11, R152, RZ ;  /* 0x000000980b0a7224 */ /* 0x000fce00078e02ff */
.L_x_212:
[----:B------:R-:W-:Y:S05]  /*5420*/  BSYNC B1 ;  /* 0x0000000000017941 */ /* 0x000fea0003800000 */
.L_x_211:
[----:B-1----:R-:W-:Y:S01]  /*5430*/  @!P5 IMAD R11, R112, R153, R10 ;  /* 0x00000099700bd224 */ /* 0x002fe200078e020a */
[----:B------:R-:W-:Y:S04]  /*5440*/  BSSY B1, `(.L_x_213) ;  /* 0x0000006000017945 */ /* 0x000fe80003800000 */
[----:B------:R1:W-:Y:S01]  /*5450*/  @!P5 STG.E.U8 desc[UR36][R4.64+0xb0], R11 ;  /* 0x0000b00b0400d986 */ /* 0x0003e2000c101124 */
[----:B------:R-:W-:Y:S05]  /*5460*/  @P2 BRA `(.L_x_214) ;  /* 0x00000000000c2947 */ /* 0x000fea0003800000 */
[----:B------:R-:W1:Y:S02]  /*5470*/  LDG.E.U8 R162, desc[UR36][R2.64+0xb1] ;  /* 0x0000b12402a27981 */ /* 0x000e64000c1e1100 */
[----:B-1----:R-:W-:-:S05]  /*5480*/  PRMT R11, R162, 0x8880, RZ ;  /* 0x00008880a20b7816 */ /* 0x002fca00000000ff */
[----:B------:R-:W-:-:S07]  /*5490*/  IMAD R10, R11, R152, RZ ;  /* 0x000000980b0a7224 */ /* 0x000fce00078e02ff */
.L_x_214:
[----:B------:R-:W-:Y:S05]  /*54a0*/  BSYNC B1 ;  /* 0x0000000000017941 */ /* 0x000fea0003800000 */
.L_x_213:
        /* <DEDUP_REMOVED lines=11> */
.L_x_216:
[----:B------:R-:W-:Y:S05]  /*5560*/  BSYNC B1 ;  /* 0x0000000000017941 */ /* 0x000fea0003800000 */
.L_x_215:
[----:B-1----:R-:W-:Y:S01]  /*5570*/  @!P4 IMAD R11, R114, R153, R10 ;  /* 0x00000099720bc224 */ /* 0x002fe200078e020a */
[----:B------:R-:W-:Y:S04]  /*5580*/  BSSY B1, `(.L_x_217) ;  /* 0x0000006000017945 */ /* 0x000fe80003800000 */
[----:B------:R1:W-:Y:S01]  /*5590*/  @!P4 STG.E.U8 desc[UR36][R6.64+0xb0], R11 ;  /* 0x0000b00b0600c986 */ /* 0x0003e2000c101124 */
[----:B------:R-:W-:Y:S05]  /*55a0*/  @P3 BRA `(.L_x_218) ;  /* 0x00000000000c3947 */ /* 0x000fea0003800000 */
[----:B------:R-:W1:Y:S02]  /*55b0*/  LDG.E.U8 R162, desc[UR36][R8.64+0xb1] ;  /* 0x0000b12408a27981 */ /* 0x000e64000c1e1100 */
[----:B-1----:R-:W-:-:S05]  /*55c0*/  PRMT R11, R162, 0x8880, RZ ;  /* 0x00008880a20b7816 */ /* 0x002fca00000000ff */
[----:B------:R-:W-:-:S07]  /*55d0*/  IMAD R10, R11, R152, RZ ;  /* 0x000000980b0a7224 */ /* 0x000fce00078e02ff */
.L_x_218:
[----:B------:R-:W-:Y:S05]  /*55e0*/  BSYNC B1 ;  /* 0x0000000000017941 */ /* 0x000fea0003800000 */
.L_x_217:
[----:B------:R-:W-:Y:S01]  /*55f0*/  @!P3 IMAD R115, R115, R153, R10 ;  /* 0x000000997373b224 */ /* 0x000fe200078e020a */
[----:B------:R-:W-:Y:S04]  /*5600*/  BSSY B1, `(.L_x_219) ;  /* 0x0000006000017945 */ /* 0x000fe80003800000 */
[----:B------:R0:W-:Y:S01]  /*5610*/  @!P3 STG.E.U8 desc[UR36][R6.64+0xb1], R115 ;  /* 0x0000b1730600b986 */ /* 0x0001e2000c101124 */
[----:B------:R-:W-:Y:S05]  /*5620*/  @P5 BRA `(.L_x_220) ;  /* 0x00000000000c5947 */ /* 0x000fea0003800000 */
[----:B------:R-:W1:Y:S02]  /*5630*/  LDG.E.U8 R162, desc[UR36][R2.64+0xb8] ;  /* 0x0000b82402a27981 */ /* 0x000e64000c1e1100 */
[----:B-1----:R-:W-:-:S05]  /*5640*/  PRMT R11, R162, 0x8880, RZ ;  /* 0x00008880a20b7816 */ /* 0x002fca00000000ff */
[----:B------:R-:W-:-:S07]  /*5650*/  IMAD R10, R11, R152, RZ ;  /* 0x000000980b0a7224 */ /* 0x000fce00078e02ff */
.L_x_220:
[----:B------:R-:W-:Y:S05]  /*5660*/  BSYNC B1 ;  /* 0x0000000000017941 */ /* 0x000fea0003800000 */
.L_x_219:
[----:B-1----:R-:W-:Y:S01]  /*5670*/  @!P5 IMAD R11, R116, R153, R10 ;  /* 0x00000099740bd224 */ /* 0x002fe200078e020a */
[----:B------:R-:W-:Y:S04]  /*5680*/  BSSY B1, `(.L_x_221) ;  /* 0x0000006000017945 */ /* 0x000fe80003800000 */
[----:B------:R1:W-:Y:S01]  /*5690*/  @!P5 STG.E.U8 desc[UR36][R4.64+0xb8], R11 ;  /* 0x0000b80b0400d986 */ /* 0x0003e2000c101124 */
[----:B------:R-:W-:Y:S05]  /*56a0*/  @P2 BRA `(.L_x_222) ;  /* 0x00000000000c2947 */ /* 0x000fea0003800000 */
[----:B------:R-:W1:Y:S02]  /*56b0*/  LDG.E.U8 R162, desc[UR36][R2.64+0xb9] ;  /* 0x0000b92402a27981 */ /* 0x000e64000c1e1100 */
[----:B-1----:R-:W-:-:S05]  /*56c0*/  PRMT R11, R162, 0x8880, RZ ;  /* 0x00008880a20b7816 */ /* 0x002fca00000000ff */
[----:B------:R-:W-:-:S07]  /*56d0*/  IMAD R10, R11, R152, RZ ;  /* 0x000000980b0a7224 */ /* 0x000fce00078e02ff */
.L_x_222:
[----:B------:R-:W-:Y:S05]  /*56e0*/  BSYNC B1 ;  /* 0x0000000000017941 */ /* 0x000fea0003800000 */
.L_x_221:
        /* <DEDUP_REMOVED lines=11> */
.L_x_224:
[----:B------:R-:W-:Y:S05]  /*57a0*/  BSYNC B1 ;  /* 0x0000000000017941 */ /* 0x000fea0003800000 */
.L_x_223:
[----:B-1----:R-:W-:Y:S01]  /*57b0*/  @!P4 IMAD R11, R118, R153, R10 ;  /* 0x00000099760bc224 */ /* 0x002fe200078e020a */
[----:B------:R-:W-:Y:S04]  /*57c0*/  BSSY B1, `(.L_x_225) ;  /* 0x0000006000017945 */ /* 0x000fe80003800000 */
[----:B------:R1:W-:Y:S01]  /*57d0*/  @!P4 STG.E.U8 desc[UR36][R6.64+0xb8], R11 ;  /* 0x0000b80b0600c986 */ /* 0x0003e2000c101124 */
[----:B------:R-:W-:Y:S05]  /*57e0*/  @P3 BRA `(.L_x_226) ;  /* 0x00000000000c3947 */ /* 0x000fea0003800000 */
[----:B------:R-:W1:Y:S02]  /*57f0*/  LDG.E.U8 R162, desc[UR36][R8.64+0xb9] ;  /* 0x0000b92408a27981 */ /* 0x000e64000c1e1100 */
[----:B-1----:R-:W-:-:S05]  /*5800*/  PRMT R11, R162, 0x8880, RZ ;  /* 0x00008880a20b7816 */ /* 0x002fca00000000ff */
[----:B------:R-:W-:-:S07]  /*5810*/  IMAD R10, R11, R152, RZ ;  /* 0x000000980b0a7224 */ /* 0x000fce00078e02ff */
.L_x_226:
[----:B------:R-:W-:Y:S05]  /*5820*/  BSYNC B1 ;  /* 0x0000000000017941 */ /* 0x000fea0003800000 */
.L_x_225:
[----:B------:R-:W-:Y:S01]  /*5830*/  @!P3 IMAD R119, R119, R153, R10 ;  /* 0x000000997777b224 */ /* 0x000fe200078e020a */
[----:B------:R-:W-:Y:S04]  /*5840*/  BSSY B1, `(.L_x_227) ;  /* 0x0000006000017945 */ /* 0x000fe80003800000 */
[----:B------:R0:W-:Y:S01]  /*5850*/  @!P3 STG.E.U8 desc[UR36][R6.64+0xb9], R119 ;  /* 0x0000b9770600b986 */ /* 0x0001e2000c101124 */
[----:B------:R-:W-:Y:S05]  /*5860*/  @P5 BRA `(.L_x_228) ;  /* 0x00000000000c5947 */ /* 0x000fea0003800000 */
[----:B------:R-:W1:Y:S02]  /*5870*/  LDG.E.U8 R162, desc[UR36][R2.64+0xc0] ;  /* 0x0000c02402a27981 */ /* 0x000e64000c1e1100 */
[----:B-1----:R-:W-:-:S05]  /*5880*/  PRMT R11, R162, 0x8880, RZ ;  /* 0x00008880a20b7816 */ /* 0x002fca00000000ff */
[----:B------:R-:W-:-:S07]  /*5890*/  IMAD R10, R11, R152, RZ ;  /* 0x000000980b0a7224 */ /* 0x000fce00078e02ff */
.L_x_228:
[----:B------:R-:W-:Y:S05]  /*58a0*/  BSYNC B1 ;  /* 0x0000000000017941 */ /* 0x000fea0003800000 */
.L_x_227:
[----:B-1----:R-:W-:Y:S01]  /*58b0*/  @!P5 IMAD R11, R120, R153, R10 ;  /* 0x00000099780bd224 */ /* 0x002fe200078e020a */
[----:B------:R-:W-:Y:S04]  /*58c0*/  BSSY B1, `(.L_x_229) ;  /* 0x0000006000017945 */ /* 0x000fe80003800000 */
[----:B------:R1:W-:Y:S01]  /*58d0*/  @!P5 STG.E.U8 desc[UR36][R4.64+0xc0], R11 ;  /* 0x0000c00b0400d986 */ /* 0x0003e2000c101124 */
[----:B------:R-:W-:Y:S05]  /*58e0*/  @P2 BRA `(.L_x_230) ;  /* 0x00000000000c2947 */ /* 0x000fea0003800000 */
[----:B------:R-:W1:Y:S02]  /*58f0*/  LDG.E.U8 R162, desc[UR36][R2.64+0xc1] ;  /* 0x0000c12402a27981 */ /* 0x000e64000c1e1100 */
[----:B-1----:R-:W-:-:S05]  /*5900*/  PRMT R11, R162, 0x8880, RZ ;  /* 0x00008880a20b7816 */ /* 0x002fca00000000ff */
[----:B------:R-:W-:-:S07]  /*5910*/  IMAD R10, R11, R152, RZ ;  /* 0x000000980b0a7224 */ /* 0x000fce00078e02ff */
.L_x_230:
[----:B------:R-:W-:Y:S05]  /*5920*/  BSYNC B1 ;  /* 0x0000000000017941 */ /* 0x000fea0003800000 */
.L_x_229:
        /* <DEDUP_REMOVED lines=11> */
.L_x_232:
[----:B------:R-:W-:Y:S05]  /*59e0*/  BSYNC B1 ;  /* 0x0000000000017941 */ /* 0x000fea0003800000 */
.L_x_231:
[----:B-1----:R-:W-:Y:S01]  /*59f0*/  @!P4 IMAD R11, R122, R153, R10 ;  /* 0x000000997a0bc224 */ /* 0x002fe200078e020a */
[----:B------:R-:W-:Y:S04]  /*5a00*/  BSSY B1, `(.L_x_233) ;  /* 0x0000006000017945 */ /* 0x000fe80003800000 */
[----:B------:R1:W-:Y:S01]  /*5a10*/  @!P4 STG.E.U8 desc[UR36][R6.64+0xc0], R11 ;  /* 0x0000c00b0600c986 */ /* 0x0003e2000c101124 */
[----:B------:R-:W-:Y:S05]  /*5a20*/  @P3 BRA `(.L_x_234) ;  /* 0x00000000000c3947 */ /* 0x000fea0003800000 */
[----:B------:R-:W1:Y:S02]  /*5a30*/  LDG.E.U8 R162, desc[UR36][R8.64+0xc1] ;  /* 0x0000c12408a27981 */ /* 0x000e64000c1e1100 */
[----:B-1----:R-:W-:-:S05]  /*5a40*/  PRMT R11, R162, 0x8880, RZ ;  /* 0x00008880a20b7816 */ /* 0x002fca00000000ff */
[----:B------:R-:W-:-:S07]  /*5a50*/  IMAD R10, R11, R152, RZ ;  /* 0x000000980b0a7224 */ /* 0x000fce00078e02ff */
.L_x_234:
[----:B------:R-:W-:Y:S05]  /*5a60*/  BSYNC B1 ;  /* 0x0000000000017941 */ /* 0x000fea0003800000 */
.L_x_233:
[----:B------:R-:W-:Y:S01]  /*5a70*/  @!P3 IMAD R123, R123, R153, R10 ;  /* 0x000000997b7bb224 */ /* 0x000fe200078e020a */
[----:B------:R-:W-:Y:S04]  /*5a80*/  BSSY B1, `(.L_x_235) ;  /* 0x0000006000017945 */ /* 0x000fe80003800000 */
[----:B------:R0:W-:Y:S01]  /*5a90*/  @!P3 STG.E.U8 desc[UR36][R6.64+0xc1], R123 ;  /* 0x0000c17b0600b986 */ /* 0x0001e2000c101124 */
[----:B------:R-:W-:Y:S05]  /*5aa0*/  @P5 BRA `(.L_x_236) ;  /* 0x00000000000c5947 */ /* 0x000fea0003800000 */
[----:B------:R-:W1:Y:S02]  /*5ab0*/  LDG.E.U8 R162, desc[UR36][R2.64+0xc8] ;  /* 0x0000c82402a27981 */ /* 0x000e64000c1e1100 */
[----:B-1----:R-:W-:-:S05]  /*5ac0*/  PRMT R11, R162, 0x8880, RZ ;  /* 0x00008880a20b7816 */ /* 0x002fca00000000ff */
[----:B------:R-:W-:-:S07]  /*5ad0*/  IMAD R10, R11, R152, RZ ;  /* 0x000000980b0a7224 */ /* 0x000fce00078e02ff */
.L_x_236:
[----:B------:R-:W-:Y:S05]  /*5ae0*/  BSYNC B1 ;  /* 0x0000000000017941 */ /* 0x000fea0003800000 */
.L_x_235:
[----:B-1----:R-:W-:Y:S01]  /*5af0*/  @!P5 IMAD R11, R124, R153, R10 ;  /* 0x000000997c0bd224 */ /* 0x002fe200078e020a */
[----:B------:R-:W-:Y:S04]  /*5b00*/  BSSY B1, `(.L_x_237) ;  /* 0x0000006000017945 */ /* 0x000fe80003800000 */
[----:B------:R1:W-:Y:S01]  /*5b10*/  @!P5 STG.E.U8 desc[UR36][R4.64+0xc8], R11 ;  /* 0x0000c80b0400d986 */ /* 0x0003e2000c101124 */
[----:B------:R-:W-:Y:S05]  /*5b20*/  @P2 BRA `(.L_x_238) ;  /* 0x00000000000c2947 */ /* 0x000fea0003800000 */
[----:B------:R-:W1:Y:S02]  /*5b30*/  LDG.E.U8 R162, desc[UR36][R2.64+0xc9] ;  /* 0x0000c92402a27981 */ /* 0x000e64000c1e1100 */
[----:B-1----:R-:W-:-:S05]  /*5b40*/  PRMT R11, R162, 0x8880, RZ ;  /* 0x00008880a20b7816 */ /* 0x002fca00000000ff */
[----:B------:R-:W-:-:S07]  /*5b50*/  IMAD R10, R11, R152, RZ ;  /* 0x000000980b0a7224 */ /* 0x000fce00078e02ff */
.L_x_238:
[----:B------:R-:W-:Y:S05]  /*5b60*/  BSYNC B1 ;  /* 0x0000000000017941 */ /* 0x000fea0003800000 */
.L_x_237:
        /* <DEDUP_REMOVED lines=11> */
.L_x_240:
[----:B------:R-:W-:Y:S05]  /*5c20*/  BSYNC B1 ;  /* 0x0000000000017941 */ /* 0x000fea0003800000 */
.L_x_239:
[----:B-1----:R-:W-:Y:S01]  /*5c30*/  @!P4 IMAD R11, R126, R153, R10 ;  /* 0x000000997e0bc224 */ /* 0x002fe200078e020a */
[----:B------:R-:W-:Y:S04]  /*5c40*/  BSSY B1, `(.L_x_241) ;  /* 0x0000006000017945 */ /* 0x000fe80003800000 */
[----:B------:R1:W-:Y:S01]  /*5c50*/  @!P4 STG.E.U8 desc[UR36][R6.64+0xc8], R11 ;  /* 0x0000c80b0600c986 */ /* 0x0003e2000c101124 */
[----:B------:R-:W-:Y:S05]  /*5c60*/  @P3 BRA `(.L_x_242) ;  /* 0x00000000000c3947 */ /* 0x000fea0003800000 */
[----:B------:R-:W1:Y:S02]  /*5c70*/  LDG.E.U8 R162, desc[UR36][R8.64+0xc9] ;  /* 0x0000c92408a27981 */ /* 0x000e64000c1e1100 */
[----:B-1----:R-:W-:-:S05]  /*5c80*/  PRMT R11, R162, 0x8880, RZ ;  /* 0x00008880a20b7816 */ /* 0x002fca00000000ff */
[----:B------:R-:W-:-:S07]  /*5c90*/  IMAD R10, R11, R152, RZ ;  /* 0x000000980b0a7224 */ /* 0x000fce00078e02ff */
.L_x_242:
[----:B------:R-:W-:Y:S05]  /*5ca0*/  BSYNC B1 ;  /* 0x0000000000017941 */ /* 0x000fea0003800000 */
.L_x_241:
[----:B------:R-:W-:Y:S01]  /*5cb0*/  @!P3 IMAD R127, R127, R153, R10 ;  /* 0x000000997f7fb224 */ /* 0x000fe200078e020a */
[----:B------:R-:W-:Y:S04]  /*5cc0*/  BSSY B1, `(.L_x_243) ;  /* 0x0000006000017945 */ /* 0x000fe80003800000 */
[----:B------:R0:W-:Y:S01]  /*5cd0*/  @!P3 STG.E.U8 desc[UR36][R6.64+0xc9], R127 ;  /* 0x0000c97f0600b986 */ /* 0x0001e2000c101124 */
[----:B------:R-:W-:Y:S05]  /*5ce0*/  @P5 BRA `(.L_x_244) ;  /* 0x00000000000c5947 */ /* 0x000fea0003800000 */
[----:B------:R-:W1:Y:S02]  /*5cf0*/  LDG.E.U8 R162, desc[UR36][R2.64+0xd0] ;  /* 0x0000d02402a27981 */ /* 0x000e64000c1e1100 */
[----:B-1----:R-:W-:-:S05]  /*5d00*/  PRMT R11, R162, 0x8880, RZ ;  /* 0x00008880a20b7816 */ /* 0x002fca00000000ff */
[----:B------:R-:W-:-:S07]  /*5d10*/  IMAD R10, R11, R152, RZ ;  /* 0x000000980b0a7224 */ /* 0x000fce00078e02ff */
.L_x_244:
[----:B------:R-:W-:Y:S05]  /*5d20*/  BSYNC B1 ;  /* 0x0000000000017941 */ /* 0x000fea0003800000 */
.L_x_243:
[----:B-1----:R-:W-:Y:S01]  /*5d30*/  @!P5 IMAD R11, R128, R153, R10 ;  /* 0x00000099800bd224 */ /* 0x002fe200078e020a */
[----:B------:R-:W-:Y:S04]  /*5d40*/  BSSY B1, `(.L_x_245) ;  /* 0x0000006000017945 */ /* 0x000fe80003800000 */
[----:B------:R1:W-:Y:S01]  /*5d50*/  @!P5 STG.E.U8 desc[UR36][R4.64+0xd0], R11 ;  /* 0x0000d00b0400d986 */ /* 0x0003e2000c101124 */
[----:B------:R-:W-:Y:S05]  /*5d60*/  @P2 BRA `(.L_x_246) ;  /* 0x00000000000c2947 */ /* 0x000fea0003800000 */
[----:B------:R-:W1:Y:S02]  /*5d70*/  LDG.E.U8 R162, desc[UR36][R2.64+0xd1] ;  /* 0x0000d12402a27981 */ /* 0x000e64000c1e1100 */
[----:B-1----:R-:W-:-:S05]  /*5d80*/  PRMT R11, R162, 0x8880, RZ ;  /* 0x00008880a20b7816 */ /* 0x002fca00000000ff */
[----:B------:R-:W-:-:S07]  /*5d90*/  IMAD R10, R11, R152, RZ ;  /* 0x000000980b0a7224 */ /* 0x000fce00078e02ff */
.L_x_246:
[----:B------:R-:W-:Y:S05]  /*5da0*/  BSYNC B1 ;  /* 0x0000000000017941 */ /* 0x000fea0003800000 */
.L_x_245:
        /* <DEDUP_REMOVED lines=11> */
.L_x_248:
[----:B------:R-:W-:Y:S05]  /*5e60*/  BSYNC B1 ;  /* 0x0000000000017941 */ /* 0x000fea0003800000 */
.L_x_247:
[----:B-1----:R-:W-:Y:S01]  /*5e70*/  @!P4 IMAD R11, R130, R153, R10 ;  /* 0x00000099820bc224 */ /* 0x002fe200078e020a */
[----:B------:R-:W-:Y:S04]  /*5e80*/  BSSY B1, `(.L_x_249) ;  /* 0x0000006000017945 */ /* 0x000fe80003800000 */
[----:B------:R1:W-:Y:S01]  /*5e90*/  @!P4 STG.E.U8 desc[UR36][R6.64+0xd0], R11 ;  /* 0x0000d00b0600c986 */ /* 0x0003e2000c101124 */
[----:B------:R-:W-:Y:S05]  /*5ea0*/  @P3 BRA `(.L_x_250) ;  /* 0x00000000000c3947 */ /* 0x000fea0003800000 */
[----:B------:R-:W1:Y:S02]  /*5eb0*/  LDG.E.U8 R162, desc[UR36][R8.64+0xd1] ;  /* 0x0000d12408a27981 */ /* 0x000e64000c1e1100 */
[----:B-1----:R-:W-:-:S05]  /*5ec0*/  PRMT R11, R162, 0x8880, RZ ;  /* 0x00008880a20b7816 */ /* 0x002fca00000000ff */
[----:B------:R-:W-:-:S07]  /*5ed0*/  IMAD R10, R11, R152, RZ ;  /* 0x000000980b0a7224 */ /* 0x000fce00078e02ff */
.L_x_250:
[----:B------:R-:W-:Y:S05]  /*5ee0*/  BSYNC B1 ;  /* 0x0000000000017941 */ /* 0x000fea0003800000 */
.L_x_249:
[----:B------:R-:W-:Y:S01]  /*5ef0*/  @!P3 IMAD R131, R131, R153, R10 ;  /* 0x000000998383b224 */ /* 0x000fe200078e020a */
[----:B------:R-:W-:Y:S04]  /*5f00*/  BSSY B1, `(.L_x_251) ;  /* 0x0000006000017945 */ /* 0x000fe80003800000 */
[----:B------:R0:W-:Y:S01]  /*5f10*/  @!P3 STG.E.U8 desc[UR36][R6.64+0xd1], R131 ;  /* 0x0000d1830600b986 */ /* 0x0001e2000c101124 */
[----:B------:R-:W-:Y:S05]  /*5f20*/  @P5 BRA `(.L_x_252) ;  /* 0x00000000000c5947 */ /* 0x000fea0003800000 */
[----:B------:R-:W1:Y:S02]  /*5f30*/  LDG.E.U8 R162, desc[UR36][R2.64+0xd8] ;  /* 0x0000d82402a27981 */ /* 0x000e64000c1e1100 */
[----:B-1----:R-:W-:-:S05]  /*5f40*/  PRMT R11, R162, 0x8880, RZ ;  /* 0x00008880a20b7816 */ /* 0x002fca00000000ff */
[----:B------:R-:W-:-:S07]  /*5f50*/  IMAD R10, R11, R152, RZ ;  /* 0x000000980b0a7224 */ /* 0x000fce00078e02ff */
.L_x_252:
[----:B------:R-:W-:Y:S05]  /*5f60*/  BSYNC B1 ;  /* 0x0000000000017941 */ /* 0x000fea0003800000 */
.L_x_251:
[----:B-1----:R-:W-:Y:S01]  /*5f70*/  @!P5 IMAD R11, R132, R153, R10 ;  /* 0x00000099840bd224 */ /* 0x002fe200078e020a */
[----:B------:R-:W-:Y:S04]  /*5f80*/  BSSY B1, `(.L_x_253) ;  /* 0x0000006000017945 */ /* 0x000fe80003800000 */
[----:B------:R1:W-:Y:S01]  /*5f90*/  @!P5 STG.E.U8 desc[UR36][R4.64+0xd8], R11 ;  /* 0x0000d80b0400d986 */ /* 0x0003e2000c101124 */
[----:B------:R-:W-:Y:S05]  /*5fa0*/  @P2 BRA `(.L_x_254) ;  /* 0x00000000000c2947 */ /* 0x000fea0003800000 */
[----:B------:R-:W1:Y:S02]  /*5fb0*/  LDG.E.U8 R162, desc[UR36][R2.64+0xd9] ;  /* 0x0000d92402a27981 */ /* 0x000e64000c1e1100 */
[----:B-1----:R-:W-:-:S05]  /*5fc0*/  PRMT R11, R162, 0x8880, RZ ;  /* 0x00008880a20b7816 */ /* 0x002fca00000000ff */
[----:B------:R-:W-:-:S07]  /*5fd0*/  IMAD R10, R11, R152, RZ ;  /* 0x000000980b0a7224 */ /* 0x000fce00078e02ff */
.L_x_254:
[----:B------:R-:W-:Y:S05]  /*5fe0*/  BSYNC B1 ;  /* 0x0000000000017941 */ /* 0x000fea0003800000 */
.L_x_253:
        /* <DEDUP_REMOVED lines=11> */
.L_x_256:
[----:B------:R-:W-:Y:S05]  /*60a0*/  BSYNC B1 ;  /* 0x0000000000017941 */ /* 0x000fea0003800000 */
.L_x_255:
[----:B-1----:R-:W-:Y:S01]  /*60b0*/  @!P4 IMAD R11, R134, R153, R10 ;  /* 0x00000099860bc224 */ /* 0x002fe200078e020a */
[----:B------:R-:W-:Y:S04]  /*60c0*/  BSSY B1, `(.L_x_257) ;  /* 0x0000006000017945 */ /* 0x000fe80003800000 */
[----:B------:R1:W-:Y:S01]  /*60d0*/  @!P4 STG.E.U8 desc[UR36][R6.64+0xd8], R11 ;  /* 0x0000d80b0600c986 */ /* 0x0003e2000c101124 */
[----:B------:R-:W-:Y:S05]  /*60e0*/  @P3 BRA `(.L_x_258) ;  /* 0x00000000000c3947 */ /* 0x000fea0003800000 */
[----:B------:R-:W1:Y:S02]  /*60f0*/  LDG.E.U8 R162, desc[UR36][R8.64+0xd9] ;  /* 0x0000d92408a27981 */ /* 0x000e64000c1e1100 */
[----:B-1----:R-:W-:-:S05]  /*6100*/  PRMT R11, R162, 0x8880, RZ ;  /* 0x00008880a20b7816 */ /* 0x002fca00000000ff */
[----:B------:R-:W-:-:S07]  /*6110*/  IMAD R10, R11, R152, RZ ;  /* 0x000000980b0a7224 */ /* 0x000fce00078e02ff */
.L_x_258:
[----:B------:R-:W-:Y:S05]  /*6120*/  BSYNC B1 ;  /* 0x0000000000017941 */ /* 0x000fea0003800000 */
.L_x_257:
[----:B------:R-:W-:Y:S01]  /*6130*/  @!P3 IMAD R135, R135, R153, R10 ;  /* 0x000000998787b224 */ /* 0x000fe200078e020a */
[----:B------:R-:W-:Y:S04]  /*6140*/  BSSY B1, `(.L_x_259) ;  /* 0x0000006000017945 */ /* 0x000fe80003800000 */
[----:B------:R0:W-:Y:S01]  /*6150*/  @!P3 STG.E.U8 desc[UR36][R6.64+0xd9], R135 ;  /* 0x0000d9870600b986 */ /* 0x0001e2000c101124 */
[----:B------:R-:W-:Y:S05]  /*6160*/  @P5 BRA `(.L_x_260) ;  /* 0x00000000000c5947 */ /* 0x000fea0003800000 */
[----:B------:R-:W1:Y:S02]  /*6170*/  LDG.E.U8 R162, desc[UR36][R2.64+0xe0] ;  /* 0x0000e02402a27981 */ /* 0x000e64000c1e1100 */
[----:B-1----:R-:W-:-:S05]  /*6180*/  PRMT R11, R162, 0x8880, RZ ;  /* 0x00008880a20b7816 */ /* 0x002fca00000000ff */
[----:B------:R-:W-:-:S07]  /*6190*/  IMAD R10, R11, R152, RZ ;  /* 0x000000980b0a7224 */ /* 0x000fce00078e02ff */
.L_x_260:
[----:B------:R-:W-:Y:S05]  /*61a0*/  BSYNC B1 ;  /* 0x0000000000017941 */ /* 0x000fea0003800000 */
.L_x_259:
[----:B-1----:R-:W-:Y:S01]  /*61b0*/  @!P5 IMAD R11, R136, R153, R10 ;  /* 0x00000099880bd224 */ /* 0x002fe200078e020a */
[----:B------:R-:W-:Y:S04]  /*61c0*/  BSSY B1, `(.L_x_261) ;  /* 0x0000006000017945 */ /* 0x000fe80003800000 */
[----:B------:R1:W-:Y:S01]  /*61d0*/  @!P5 STG.E.U8 desc[UR36][R4.64+0xe0], R11 ;  /* 0x0000e00b0400d986 */ /* 0x0003e2000c101124 */
[----:B------:R-:W-:Y:S05]  /*61e0*/  @P2 BRA `(.L_x_262) ;  /* 0x00000000000c2947 */ /* 0x000fea0003800000 */
[----:B------:R-:W1:Y:S02]  /*61f0*/  LDG.E.U8 R162, desc[UR36][R2.64+0xe1] ;  /* 0x0000e12402a27981 */ /* 0x000e64000c1e1100 */
[----:B-1----:R-:W-:-:S05]  /*6200*/  PRMT R11, R162, 0x8880, RZ ;  /* 0x00008880a20b7816 */ /* 0x002fca00000000ff */
[----:B------:R-:W-:-:S07]  /*6210*/  IMAD R10, R11, R152, RZ ;  /* 0x000000980b0a7224 */ /* 0x000fce00078e02ff */
.L_x_262:
[----:B------:R-:W-:Y:S05]  /*6220*/  BSYNC B1 ;  /* 0x0000000000017941 */ /* 0x000fea0003800000 */
.L_x_261:
        /* <DEDUP_REMOVED lines=11> */
.L_x_264:
[----:B------:R-:W-:Y:S05]  /*62e0*/  BSYNC B1 ;  /* 0x0000000000017941 */ /* 0x000fea0003800000 */
.L_x_263:
[----:B-1----:R-:W-:Y:S01]  /*62f0*/  @!P4 IMAD R11, R138, R153, R10 ;  /* 0x000000998a0bc224 */ /* 0x002fe200078e020a */
[----:B------:R-:W-:Y:S04]  /*6300*/  BSSY B1, `(.L_x_265) ;  /* 0x0000006000017945 */ /* 0x000fe80003800000 */
[----:B------:R1:W-:Y:S01]  /*6310*/  @!P4 STG.E.U8 desc[UR36][R6.64+0xe0], R11 ;  /* 0x0000e00b0600c986 */ /* 0x0003e2000c101124 */
[----:B------:R-:W-:Y:S05]  /*6320*/  @P3 BRA `(.L_x_266) ;  /* 0x00000000000c3947 */ /* 0x000fea0003800000 */
[----:B------:R-:W1:Y:S02]  /*6330*/  LDG.E.U8 R162, desc[UR36][R8.64+0xe1] ;  /* 0x0000e12408a27981 */ /* 0x000e64000c1e1100 */
[----:B-1----:R-:W-:-:S05]  /*6340*/  PRMT R11, R162, 0x8880, RZ ;  /* 0x00008880a20b7816 */ /* 0x002fca00000000ff */
[----:B------:R-:W-:-:S07]  /*6350*/  IMAD R10, R11, R152, RZ ;  /* 0x000000980b0a7224 */ /* 0x000fce00078e02ff */
.L_x_266:
[----:B------:R-:W-:Y:S05]  /*6360*/  BSYNC B1 ;  /* 0x0000000000017941 */ /* 0x000fea0003800000 */
.L_x_265:
[----:B------:R-:W-:Y:S01]  /*6370*/  @!P3 IMAD R139, R139, R153, R10 ;  /* 0x000000998b8bb224 */ /* 0x000fe200078e020a */
[----:B------:R-:W-:Y:S04]  /*6380*/  BSSY B1, `(.L_x_267) ;  /* 0x0000006000017945 */ /* 0x000fe80003800000 */
[----:B------:R0:W-:Y:S01]  /*6390*/  @!P3 STG.E.U8 desc[UR36][R6.64+0xe1], R139 ;  /* 0x0000e18b0600b986 */ /* 0x0001e2000c101124 */
[----:B------:R-:W-:Y:S05]  /*63a0*/  @P5 BRA `(.L_x_268) ;  /* 0x00000000000c5947 */ /* 0x000fea0003800000 */
[----:B------:R-:W1:Y:S02]  /*63b0*/  LDG.E.U8 R162, desc[UR36][R2.64+0xe8] ;  /* 0x0000e82402a27981 */ /* 0x000e64000c1e1100 */
[----:B-1----:R-:W-:-:S05]  /*63c0*/  PRMT R11, R162, 0x8880, RZ ;  /* 0x00008880a20b7816 */ /* 0x002fca00000000ff */
[----:B------:R-:W-:-:S07]  /*63d0*/  IMAD R10, R11, R152, RZ ;  /* 0x000000980b0a7224 */ /* 0x000fce00078e02ff */
.L_x_268:
[----:B------:R-:W-:Y:S05]  /*63e0*/  BSYNC B1 ;  /* 0x0000000000017941 */ /* 0x000fea0003800000 */
.L_x_267:
[----:B-1----:R-:W-:Y:S01]  /*63f0*/  @!P5 IMAD R11, R140, R153, R10 ;  /* 0x000000998c0bd224 */ /* 0x002fe200078e020a */
[----:B------:R-:W-:Y:S04]  /*6400*/  BSSY B1, `(.L_x_269) ;  /* 0x0000006000017945 */ /* 0x000fe80003800000 */
[----:B------:R1:W-:Y:S01]  /*6410*/  @!P5 STG.E.U8 desc[UR36][R4.64+0xe8], R11 ;  /* 0x0000e80b0400d986 */ /* 0x0003e2000c101124 */
[----:B------:R-:W-:Y:S05]  /*6420*/  @P2 BRA `(.L_x_270) ;  /* 0x00000000000c2947 */ /* 0x000fea0003800000 */
[----:B------:R-:W1:Y:S02]  /*6430*/  LDG.E.U8 R162, desc[UR36][R2.64+0xe9] ;  /* 0x0000e92402a27981 */ /* 0x000e64000c1e1100 */
[----:B-1----:R-:W-:-:S05]  /*6440*/  PRMT R11, R162, 0x8880, RZ ;  /* 0x00008880a20b7816 */ /* 0x002fca00000000ff */
[----:B------:R-:W-:-:S07]  /*6450*/  IMAD R10, R11, R152, RZ ;  /* 0x000000980b0a7224 */ /* 0x000fce00078e02ff */
.L_x_270:
[----:B------:R-:W-:Y:S05]  /*6460*/  BSYNC B1 ;  /* 0x0000000000017941 */ /* 0x000fea0003800000 */
.L_x_269:
        /* <DEDUP_REMOVED lines=11> */
.L_x_272:
[----:B------:R-:W-:Y:S05]  /*6520*/  BSYNC B1 ;  /* 0x0000000000017941 */ /* 0x000fea0003800000 */
.L_x_271:
[----:B-1----:R-:W-:Y:S01]  /*6530*/  @!P4 IMAD R11, R142, R153, R10 ;  /* 0x000000998e0bc224 */ /* 0x002fe200078e020a */
[----:B------:R-:W-:Y:S04]  /*6540*/  BSSY B1, `(.L_x_273) ;  /* 0x0000006000017945 */ /* 0x000fe80003800000 */
[----:B------:R1:W-:Y:S01]  /*6550*/  @!P4 STG.E.U8 desc[UR36][R6.64+0xe8], R11 ;  /* 0x0000e80b0600c986 */ /* 0x0003e2000c101124 */
[----:B------:R-:W-:Y:S05]  /*6560*/  @P3 BRA `(.L_x_274) ;  /* 0x00000000000c3947 */ /* 0x000fea0003800000 */
[----:B------:R-:W1:Y:S02]  /*6570*/  LDG.E.U8 R162, desc[UR36][R8.64+0xe9] ;  /* 0x0000e92408a27981 */ /* 0x000e64000c1e1100 */
[----:B-1----:R-:W-:-:S05]  /*6580*/  PRMT R11, R162, 0x8880, RZ ;  /* 0x00008880a20b7816 */ /* 0x002fca00000000ff */
[----:B------:R-:W-:-:S07]  /*6590*/  IMAD R10, R11, R152, RZ ;  /* 0x000000980b0a7224 */ /* 0x000fce00078e02ff */
.L_x_274:
[----:B------:R-:W-:Y:S05]  /*65a0*/  BSYNC B1 ;  /* 0x0000000000017941 */ /* 0x000fea0003800000 */
.L_x_273:
[----:B------:R-:W-:Y:S01]  /*65b0*/  @!P3 IMAD R143, R143, R153, R10 ;  /* 0x000000998f8fb224 */ /* 0x000fe200078e020a */
[----:B------:R-:W-:Y:S04]  /*65c0*/  BSSY B1, `(.L_x_275) ;  /* 0x0000006000017945 */ /* 0x000fe80003800000 */
[----:B------:R0:W-:Y:S01]  /*65d0*/  @!P3 STG.E.U8 desc[UR36][R6.64+0xe9], R143 ;  /* 0x0000e98f0600b986 */ /* 0x0001e2000c101124 */
[----:B------:R-:W-:Y:S05]  /*65e0*/  @P5 BRA `(.L_x_276) ;  /* 0x00000000000c5947 */ /* 0x000fea0003800000 */
[----:B------:R-:W1:Y:S02]  /*65f0*/  LDG.E.U8 R162, desc[UR36][R2.64+0xf0] ;  /* 0x0000f02402a27981 */ /* 0x000e64000c1e1100 */
[----:B-1----:R-:W-:-:S05]  /*6600*/  PRMT R11, R162, 0x8880, RZ ;  /* 0x00008880a20b7816 */ /* 0x002fca00000000ff */
[----:B------:R-:W-:-:S07]  /*6610*/  IMAD R10, R11, R152, RZ ;  /* 0x000000980b0a7224 */ /* 0x000fce00078e02ff */
.L_x_276:
[----:B------:R-:W-:Y:S05]  /*6620*/  BSYNC B1 ;  /* 0x0000000000017941 */ /* 0x000fea0003800000 */
.L_x_275:
[----:B-1----:R-:W-:Y:S01]  /*6630*/  @!P5 IMAD R11, R144, R153, R10 ;  /* 0x00000099900bd224 */ /* 0x002fe200078e020a */
[----:B------:R-:W-:Y:S04]  /*6640*/  BSSY B1, `(.L_x_277) ;  /* 0x0000006000017945 */ /* 0x000fe80003800000 */
[----:B------:R1:W-:Y:S01]  /*6650*/  @!P5 STG.E.U8 desc[UR36][R4.64+0xf0], R11 ;  /* 0x0000f00b0400d986 */ /* 0x0003e2000c101124 */
[----:B------:R-:W-:Y:S05]  /*6660*/  @P2 BRA `(.L_x_278) ;  /* 0x00000000000c2947 */ /* 0x000fea0003800000 */
[----:B------:R-:W1:Y:S02]  /*6670*/  LDG.E.U8 R162, desc[UR36][R2.64+0xf1] ;  /* 0x0000f12402a27981 */ /* 0x000e64000c1e1100 */
[----:B-1----:R-:W-:-:S05]  /*6680*/  PRMT R11, R162, 0x8880, RZ ;  /* 0x00008880a20b7816 */ /* 0x002fca00000000ff */
[----:B------:R-:W-:-:S07]  /*6690*/  IMAD R10, R11, R152, RZ ;  /* 0x000000980b0a7224 */ /* 0x000fce00078e02ff */
.L_x_278:
[----:B------:R-:W-:Y:S05]  /*66a0*/  BSYNC B1 ;  /* 0x0000000000017941 */ /* 0x000fea0003800000 */
.L_x_277:
[C---:B------:R-:W-:Y:S01]  /*66b0*/  ISETP.LT.OR P4, PT, R0.reuse, 0xf1, !P0 ;  /* 0x000000f10000780c */ /* 0x040fe20004781670 */
[----:B------:R-:W-:Y:S01]  /*66c0*/  @!P2 IMAD R145, R145, R153, R10 ;  /* 0x000000999191a224 */ /* 0x000fe200078e020a */
[----:B------:R-:W-:Y:S01]  /*66d0*/  BSSY B1, `(.L_x_279) ;  /* 0x000000a000017945 */ /* 0x000fe20003800000 */
[C---:B------:R-:W-:Y:S02]  /*66e0*/  ISETP.LT.OR P3, PT, R0.reuse, 0xf2, !P0 ;  /* 0x000000f20000780c */ /* 0x040fe40004761670 */
        /* <DEDUP_REMOVED lines=8> */
.L_x_280:
[----:B------:R-:W-:Y:S05]  /*6770*/  BSYNC B1 ;  /* 0x0000000000017941 */ /* 0x000fea0003800000 */
.L_x_279:
[----:B-1----:R-:W-:Y:S01]  /*6780*/  @!P4 IMAD R11, R146, R153, R10 ;  /* 0x00000099920bc224 */ /* 0x002fe200078e020a */
[----:B------:R-:W-:Y:S04]  /*6790*/  BSSY B1, `(.L_x_281) ;  /* 0x0000006000017945 */ /* 0x000fe80003800000 */
[----:B------:R1:W-:Y:S01]  /*67a0*/  @!P4 STG.E.U8 desc[UR36][R6.64+0xf0], R11 ;  /* 0x0000f00b0600c986 */ /* 0x0003e2000c101124 */
[----:B------:R-:W-:Y:S05]  /*67b0*/  @P3 BRA `(.L_x_282) ;  /* 0x00000000000c3947 */ /* 0x000fea0003800000 */
[----:B------:R-:W1:Y:S02]  /*67c0*/  LDG.E.U8 R162, desc[UR36][R8.64+0xf1] ;  /* 0x0000f12408a27981 */ /* 0x000e64000c1e1100 */
[----:B-1----:R-:W-:-:S05]  /*67d0*/  PRMT R11, R162, 0x8880, RZ ;  /* 0x00008880a20b7816 */ /* 0x002fca00000000ff */
[----:B------:R-:W-:-:S07]  /*67e0*/  IMAD R10, R11, R152, RZ ;  /* 0x000000980b0a7224 */ /* 0x000fce00078e02ff */
.L_x_282:
[----:B------:R-:W-:Y:S05]  /*67f0*/  BSYNC B1 ;  /* 0x0000000000017941 */ /* 0x000fea0003800000 */
.L_x_281:
[----:B------:R-:W-:Y:S01]  /*6800*/  @!P3 IMAD R147, R147, R153, R10 ;  /* 0x000000999393b224 */ /* 0x000fe200078e020a */
[----:B------:R-:W-:Y:S04]  /*6810*/  BSSY B1, `(.L_x_283) ;  /* 0x0000006000017945 */ /* 0x000fe80003800000 */
[----:B------:R0:W-:Y:S01]  /*6820*/  @!P3 STG.E.U8 desc[UR36][R6.64+0xf1], R147 ;  /* 0x0000f1930600b986 */ /* 0x0001e2000c101124 */
[----:B------:R-:W-:Y:S05]  /*6830*/  @P2 BRA `(.L_x_284) ;  /* 0x00000000000c2947 */ /* 0x000fea0003800000 */
[----:B------:R-:W1:Y:S02]  /*6840*/  LDG.E.U8 R162, desc[UR36][R2.64+0xf8] ;  /* 0x0000f82402a27981 */ /* 0x000e64000c1e1100 */
[----:B-1----:R-:W-:-:S05]  /*6850*/  PRMT R11, R162, 0x8880, RZ ;  /* 0x00008880a20b7816 */ /* 0x002fca00000000ff */
[----:B------:R-:W-:-:S07]  /*6860*/  IMAD R10, R11, R152, RZ ;  /* 0x000000980b0a7224 */ /* 0x000fce00078e02ff */
.L_x_284:
[----:B------:R-:W-:Y:S05]  /*6870*/  BSYNC B1 ;  /* 0x0000000000017941 */ /* 0x000fea0003800000 */
.L_x_283:
[----:B-1----:R-:W-:Y:S01]  /*6880*/  @!P2 IMAD R11, R148, R153, R10 ;  /* 0x00000099940ba224 */ /* 0x002fe200078e020a */
[----:B------:R-:W-:Y:S04]  /*6890*/  BSSY B1, `(.L_x_285) ;  /* 0x0000006000017945 */ /* 0x000fe80003800000 */
[----:B------:R1:W-:Y:S01]  /*68a0*/  @!P2 STG.E.U8 desc[UR36][R4.64+0xf8], R11 ;  /* 0x0000f80b0400a986 */ /* 0x0003e2000c101124 */
[----:B------:R-:W-:Y:S05]  /*68b0*/  @P1 BRA `(.L_x_286) ;  /* 0x00000000000c1947 */ /* 0x000fea0003800000 */
[----:B------:R-:W1:Y:S02]  /*68c0*/  LDG.E.U8 R162, desc[UR36][R2.64+0xf9] ;  /* 0x0000f92402a27981 */ /* 0x000e64000c1e1100 */
[----:B-1----:R-:W-:-:S05]  /*68d0*/  PRMT R11, R162, 0x8880, RZ ;  /* 0x00008880a20b7816 */ /* 0x002fca00000000ff */
[----:B------:R-:W-:-:S07]  /*68e0*/  IMAD R10, R11, R152, RZ ;  /* 0x000000980b0a7224 */ /* 0x000fce00078e02ff */
.L_x_286:
[----:B------:R-:W-:Y:S05]  /*68f0*/  BSYNC B1 ;  /* 0x0000000000017941 */ /* 0x000fea0003800000 */
.L_x_285:
[----:B------:R-:W-:Y:S01]  /*6900*/  @!P1 IMAD R149, R149, R153, R10 ;  /* 0x0000009995959224 */ /* 0x000fe200078e020a */
[----:B------:R-:W-:Y:S04]  /*6910*/  BSSY B1, `(.L_x_287) ;  /* 0x0000006000017945 */ /* 0x000fe80003800000 */
[----:B------:R0:W-:Y:S01]  /*6920*/  @!P1 STG.E.U8 desc[UR36][R4.64+0xf9], R149 ;  /* 0x0000f99504009986 */ /* 0x0001e2000c101124 */
[----:B------:R-:W-:Y:S05]  /*6930*/  @P5 BRA `(.L_x_288) ;  /* 0x00000000000c5947 */ /* 0x000fea0003800000 */
[----:B------:R-:W0:Y:S02]  /*6940*/  LDG.E.U8 R162, desc[UR36][R8.64+0xf8] ;  /* 0x0000f82408a27981 */ /* 0x000e24000c1e1100 */
[----:B0-----:R-:W-:-:S05]  /*6950*/  PRMT R3, R162, 0x8880, RZ ;  /* 0x00008880a2037816 */ /* 0x001fca00000000ff */
[----:B------:R-:W-:-:S07]  /*6960*/  IMAD R10, R3, R152, RZ ;  /* 0x00000098030a7224 */ /* 0x000fce00078e02ff */
.L_x_288:
[----:B------:R-:W-:Y:S05]  /*6970*/  BSYNC B1 ;  /* 0x0000000000017941 */ /* 0x000fea0003800000 */
.L_x_287:
[----:B0-----:R-:W-:Y:S01]  /*6980*/  @!P5 IMAD R3, R150, R153, R10 ;  /* 0x000000999603d224 */ /* 0x001fe200078e020a */
[----:B------:R-:W-:Y:S01]  /*6990*/  ISETP.LT.OR P0, PT, R0, 0xfa, !P0 ;  /* 0x000000fa0000780c */ /* 0x000fe20004701670 */
[----:B------:R-:W-:Y:S03]  /*69a0*/  BSSY B1, `(.L_x_289) ;  /* 0x0000006000017945 */ /* 0x000fe60003800000 */
[----:B------:R0:W-:Y:S09]  /*69b0*/  @!P5 STG.E.U8 desc[UR36][R6.64+0xf8], R3 ;  /* 0x0000f8030600d986 */ /* 0x0001f2000c101124 */
[----:B------:R-:W-:Y:S05]  /*69c0*/  @P0 BRA `(.L_x_290) ;  /* 0x00000000000c0947 */ /* 0x000fea0003800000 */
[----:B------:R-:W0:Y:S02]  /*69d0*/  LDG.E.U8 R162, desc[UR36][R8.64+0xf9] ;  /* 0x0000f92408a27981 */ /* 0x000e24000c1e1100 */
[----:B0-----:R-:W-:-:S05]  /*69e0*/  PRMT R3, R162, 0x8880, RZ ;  /* 0x00008880a2037816 */ /* 0x001fca00000000ff */
[----:B------:R-:W-:-:S07]  /*69f0*/  IMAD R10, R3, R152, RZ ;  /* 0x00000098030a7224 */ /* 0x000fce00078e02ff */
.L_x_290:
[----:B------:R-:W-:Y:S05]  /*6a00*/  BSYNC B1 ;  /* 0x0000000000017941 */ /* 0x000fea0003800000 */
.L_x_289:
[----:B------:R-:W-:Y:S01]  /*6a10*/  IMAD R151, R151, R153, R10 ;  /* 0x0000009997977224 */ /* 0x000fe200078e020a */
[----:B------:R-:W-:Y:S06]  /*6a20*/  @P0 BRA `(.L_x_291) ;  /* 0x0000001800100947 */ /* 0x000fec0003800000 */
[----:B------:R0:W-:Y:S01]  /*6a30*/  STG.E.U8 desc[UR36][R6.64+0xf9], R151 ;  /* 0x0000f99706007986 */ /* 0x0001e2000c101124 */
[----:B------:R-:W-:Y:S05]  /*6a40*/  BRA `(.L_x_291) ;  /* 0x0000001800087947 */ /* 0x000fea0003800000 */
.L_x_34:
[C---:B------:R-:W-:Y:S02]  /*6a50*/  ISETP.GE.AND P1, PT, R19.reuse, 0x1, PT ;  /* 0x000000011300780c */ /* 0x040fe40003f26270 */
[----:B------:R-:W-:Y:S02]  /*6a60*/  ISETP.GE.AND P0, PT, R19, 0x9, PT ;  /* 0x000000091300780c */ /* 0x000fe40003f06270 */
[C---:B------:R-:W-:Y:S02]  /*6a70*/  ISETP.LT.OR P4, PT, R0.reuse, 0x1, !P1 ;  /* 0x000000010000780c */ /* 0x040fe40004f81670 */
[C---:B------:R-:W-:Y:S02]  /*6a80*/  ISETP.LT.OR P3, PT, R0.reuse, 0x2, !P1 ;  /* 0x000000020000780c */ /* 0x040fe40004f61670 */
[C---:B------:R-:W-:Y:S02]  /*6a90*/  ISETP.LT.OR P2, PT, R0.reuse, 0x1, !P0 ;  /* 0x000000010000780c */ /* 0x040fe40004741670 */
[----:B------:R-:W-:-:S07]  /*6aa0*/  ISETP.LT.OR P5, PT, R0, 0x2, !P0 ;  /* 0x000000020000780c */ /* 0x000fce00047a1670 */
[-C--:B------:R-:W-:Y:S02]  /*6ab0*/  @!P4 IMAD R3, R24, R153.reuse, RZ ;  /* 0x000000991803c224 */ /* 0x080fe400078e02ff */
[-C--:B------:R-:W-:Y:S02]  /*6ac0*/  @!P3 IMAD R25, R25, R153.reuse, RZ ;  /* 0x000000991919b224 */ /* 0x080fe400078e02ff */
[-C--:B------:R-:W-:Y:S01]  /*6ad0*/  @!P2 IMAD R9, R26, R153.reuse, RZ ;  /* 0x000000991a09a224 */ /* 0x080fe200078e02ff */
[----:B------:R0:W-:Y:S01]  /*6ae0*/  @!P4 STG.E.U8 desc[UR36][R4.64], R3 ;  /* 0x000000030400c986 */ /* 0x0001e2000c101124 */
[C---:B------:R-:W-:Y:S01]  /*6af0*/  ISETP.LT.OR P4, PT, R0.reuse, 0x9, !P1 ;  /* 0x000000090000780c */ /* 0x040fe20004f81670 */
[----:B------:R-:W-:Y:S02]  /*6b00*/  @!P5 IMAD R27, R27, R153, RZ ;  /* 0x000000991b1bd224 */ /* 0x000fe400078e02ff */
[----:B------:R-:W-:Y:S01]  /*6b10*/  @!P3 STG.E.U8 desc[UR36][R4.64+0x1], R25 ;  /* 0x000001190400b986 */ /* 0x000fe2000c101124 */
[----:B------:R-:W-:-:S03]  /*6b20*/  ISETP.LT.OR P3, PT, R0, 0xa, !P1 ;  /* 0x0000000a0000780c */ /* 0x000fc60004f61670 */
[----:B------:R1:W-:Y:S01]  /*6b30*/  @!P2 STG.E.U8 desc[UR36][R6.64], R9 ;  /* 0x000000090600a986 */ /* 0x0003e2000c101124 */
[----:B------:R-:W-:-:S03]  /*6b40*/  ISETP.LT.OR P2, PT, R0, 0x9, !P0 ;  /* 0x000000090000780c */ /* 0x000fc60004741670 */
[----:B------:R-:W-:Y:S01]  /*6b50*/  @!P5 STG.E.U8 desc[UR36][R6.64+0x1], R27 ;  /* 0x0000011b0600d986 */ /* 0x000fe2000c101124 */
[----:B------:R-:W-:Y:S01]  /*6b60*/  ISETP.LT.OR P5, PT, R0, 0xa, !P0 ;  /* 0x0000000a0000780c */ /* 0x000fe200047a1670 */
[----:B------:R-:W-:-:S04]  /*6b70*/  @!P4 IMAD R11, R28, R153, RZ ;  /* 0x000000991c0bc224 */ /* 0x000fc800078e02ff */
[-C--:B------:R-:W-:Y:S01]  /*6b80*/  @!P3 IMAD R29, R29, R153.reuse, RZ ;  /* 0x000000991d1db224 */ /* 0x080fe200078e02ff */
[----:B------:R-:W-:Y:S01]  /*6b90*/  @!P4 STG.E.U8 desc[UR36][R4.64+0x8], R11 ;  /* 0x0000080b0400c986 */ /* 0x000fe2000c101124 */
[----:B------:R-:W-:Y:S02]  /*6ba0*/  ISETP.LT.OR P4, PT, R0, 0x11, !P1 ;  /* 0x000000110000780c */ /* 0x000fe40004f81670 */
[-C--:B0-----:R-:W-:Y:S01]  /*6bb0*/  @!P2 IMAD R3, R30, R153.reuse, RZ ;  /* 0x000000991e03a224 */ /* 0x081fe200078e02ff */
[----:B------:R-:W-:Y:S01]  /*6bc0*/  @!P3 STG.E.U8 desc[UR36][R4.64+0x9], R29 ;  /* 0x0000091d0400b986 */ /* 0x000fe2000c101124 */
[C---:B------:R-:W-:Y:S02]  /*6bd0*/  ISETP.LT.OR P3, PT, R0.reuse, 0x12, !P1 ;  /* 0x000000120000780c */ /* 0x040fe40004f61670 */
[----:B------:R-:W-:Y:S01]  /*6be0*/  @!P5 IMAD R31, R31, R153, RZ ;  /* 0x000000991f1fd224 */ /* 0x000fe200078e02ff */
[----:B------:R0:W-:Y:S01]  /*6bf0*/  @!P2 STG.E.U8 desc[UR36][R6.64+0x8], R3 ;  /* 0x000008030600a986 */ /* 0x0001e2000c101124 */
[----:B------:R-:W-:-:S03]  /*6c00*/  ISETP.LT.OR P2, PT, R0, 0x11, !P0 ;  /* 0x000000110000780c */ /* 0x000fc60004741670 */
[----:B------:R-:W-:Y:S01]  /*6c10*/  @!P5 STG.E.U8 desc[UR36][R6.64+0x9], R31 ;  /* 0x0000091f0600d986 */ /* 0x000fe2000c101124 */
[----:B------:R-:W-:Y:S01]  /*6c20*/  ISETP.LT.OR P5, PT, R0, 0x12, !P0 ;  /* 0x000000120000780c */ /* 0x000fe200047a1670 */
[----:B-1----:R-:W-:-:S04]  /*6c30*/  @!P4 IMAD R9, R32, R153, RZ ;  /* 0x000000992009c224 */ /* 0x002fc800078e02ff */
        /* <DEDUP_REMOVED lines=301> */
[----:B------:R1:W-:Y:S01]  /*7f10*/  @!P4 STG.E.U8 desc[UR36][R4.64+0xd8], R11 ;  /* 0x0000d80b0400c986 */ /* 0x0003e2000c101124 */
        /* <DEDUP_REMOVED lines=13> */
[-C--:B-1----:R-:W-:Y:S01]  /*7ff0*/  @!P2 IMAD R11, R138, R153.reuse, RZ ;  /* 0x000000998a0ba224 */ /* 0x082fe200078e02ff */
[----:B------:R-:W-:Y:S01]  /*8000*/  @!P3 STG.E.U8 desc[UR36][R4.64+0xe1], R137 ;  /* 0x0000e1890400b986 */ /* 0x000fe2000c101124 */
[C---:B------:R-:W-:Y:S02]  /*8010*/  ISETP.LT.OR P3, PT, R0.reuse, 0xea, !P1 ;  /* 0x000000ea0000780c */ /* 0x040fe40004f61670 */
[----:B------:R-:W-:Y:S01]  /*8020*/  @!P5 IMAD R139, R139, R153, RZ ;  /* 0x000000998b8bd224 */ /* 0x000fe200078e02ff */
[----:B------:R1:W-:Y:S01]  /*8030*/  @!P2 STG.E.U8 desc[UR36][R6.64+0xe0], R11 ;  /* 0x0000e00b0600a986 */ /* 0x0003e2000c101124 */
[----:B------:R-:W-:-:S03]  /*8040*/  ISETP.LT.OR P2, PT, R0, 0xe9, !P0 ;  /* 0x000000e90000780c */ /* 0x000fc60004741670 */
[----:B------:R-:W-:Y:S01]  /*8050*/  @!P5 STG.E.U8 desc[UR36][R6.64+0xe1], R139 ;  /* 0x0000e18b0600d986 */ /* 0x000fe2000c101124 */
[----:B------:R-:W-:Y:S01]  /*8060*/  ISETP.LT.OR P5, PT, R0, 0xea, !P0 ;  /* 0x000000ea0000780c */ /* 0x000fe200047a1670 */
[----:B0-----:R-:W-:-:S04]  /*8070*/  @!P4 IMAD R3, R140, R153, RZ ;  /* 0x000000998c03c224 */ /* 0x001fc800078e02ff */
[-C--:B------:R-:W-:Y:S01]  /*8080*/  @!P3 IMAD R141, R141, R153.reuse, RZ ;  /* 0x000000998d8db224 */ /* 0x080fe200078e02ff */
[----:B------:R0:W-:Y:S01]  /*8090*/  @!P4 STG.E.U8 desc[UR36][R4.64+0xe8], R3 ;  /* 0x0000e8030400c986 */ /* 0x0001e2000c101124 */
[----:B------:R-:W-:Y:S02]  /*80a0*/  ISETP.LT.OR P4, PT, R0, 0xf2, !P1 ;  /* 0x000000f20000780c */ /* 0x000fe40004f81670 */
[-C--:B--2---:R-:W-:Y:S01]  /*80b0*/  @!P2 IMAD R9, R142, R153.reuse, RZ ;  /* 0x000000998e09a224 */ /* 0x084fe200078e02ff */
[----:B------:R-:W-:Y:S01]  /*80c0*/  @!P3 STG.E.U8 desc[UR36][R4.64+0xe9], R141 ;  /* 0x0000e98d0400b986 */ /* 0x000fe2000c101124 */
[C---:B------:R-:W-:Y:S02]  /*80d0*/  ISETP.LT.OR P3, PT, R0.reuse, 0xf1, !P1 ;  /* 0x000000f10000780c */ /* 0x040fe40004f61670 */
[----:B------:R-:W-:Y:S01]  /*80e0*/  @!P5 IMAD R143, R143, R153, RZ ;  /* 0x000000998f8fd224 */ /* 0x000fe200078e02ff */
[----:B------:R-:W-:Y:S01]  /*80f0*/  @!P2 STG.E.U8 desc[UR36][R6.64+0xe8], R9 ;  /* 0x0000e8090600a986 */ /* 0x000fe2000c101124 */
[----:B------:R-:W-:-:S03]  /*8100*/  ISETP.LT.OR P2, PT, R0, 0xf1, !P0 ;  /* 0x000000f10000780c */ /* 0x000fc60004741670 */
[----:B------:R-:W-:Y:S01]  /*8110*/  @!P5 STG.E.U8 desc[UR36][R6.64+0xe9], R143 ;  /* 0x0000e98f0600d986 */ /* 0x000fe2000c101124 */
[----:B------:R-:W-:Y:S01]  /*8120*/  ISETP.LT.OR P5, PT, R0, 0xf9, !P0 ;  /* 0x000000f90000780c */ /* 0x000fe200047a1670 */
[----:B------:R-:W-:-:S04]  /*8130*/  @!P4 IMAD R145, R145, R153, RZ ;  /* 0x000000999191c224 */ /* 0x000fc800078e02ff */
[-C--:B-1----:R-:W-:Y:S01]  /*8140*/  @!P3 IMAD R11, R144, R153.reuse, RZ ;  /* 0x00000099900bb224 */ /* 0x082fe200078e02ff */
[----:B------:R-:W-:Y:S01]  /*8150*/  @!P4 STG.E.U8 desc[UR36][R4.64+0xf1], R145 ;  /* 0x0000f1910400c986 */ /* 0x000fe2000c101124 */
[C---:B------:R-:W-:Y:S02]  /*8160*/  ISETP.LT.OR P4, PT, R0.reuse, 0xf2, !P0 ;  /* 0x000000f20000780c */ /* 0x040fe40004781670 */
[C---:B------:R-:W-:Y:S01]  /*8170*/  ISETP.LT.OR P0, PT, R0.reuse, 0xfa, !P0 ;  /* 0x000000fa0000780c */ /* 0x040fe20004701670 */
[----:B------:R1:W-:Y:S01]  /*8180*/  @!P3 STG.E.U8 desc[UR36][R4.64+0xf0], R11 ;  /* 0x0000f00b0400b986 */ /* 0x0003e2000c101124 */
[----:B------:R-:W-:Y:S01]  /*8190*/  ISETP.LT.OR P3, PT, R0, 0xf9, !P1 ;  /* 0x000000f90000780c */ /* 0x000fe20004f61670 */
[----:B0-----:R-:W-:Y:S01]  /*81a0*/  @!P2 IMAD R3, R146, R153, RZ ;  /* 0x000000999203a224 */ /* 0x001fe200078e02ff */
[----:B------:R-:W-:-:S04]  /*81b0*/  ISETP.LT.OR P1, PT, R0, 0xfa, !P1 ;  /* 0x000000fa0000780c */ /* 0x000fc80004f21670 */
[----:B------:R0:W-:Y:S03]  /*81c0*/  @!P2 STG.E.U8 desc[UR36][R6.64+0xf0], R3 ;  /* 0x0000f0030600a986 */ /* 0x0001e6000c101124 */
[-C--:B------:R-:W-:Y:S02]  /*81d0*/  @!P4 IMAD R147, R147, R153.reuse, RZ ;  /* 0x000000999393c224 */ /* 0x080fe400078e02ff */
[-C--:B-1----:R-:W-:Y:S02]  /*81e0*/  @!P5 IMAD R11, R150, R153.reuse, RZ ;  /* 0x00000099960bd224 */ /* 0x082fe400078e02ff */
[-C--:B------:R-:W-:Y:S01]  /*81f0*/  @!P3 IMAD R9, R148, R153.reuse, RZ ;  /* 0x000000999409b224 */ /* 0x080fe200078e02ff */
[----:B------:R0:W-:Y:S01]  /*8200*/  @!P4 STG.E.U8 desc[UR36][R6.64+0xf1], R147 ;  /* 0x0000f1930600c986 */ /* 0x0001e2000c101124 */
[-C--:B------:R-:W-:Y:S02]  /*8210*/  @!P1 IMAD R149, R149, R153.reuse, RZ ;  /* 0x0000009995959224 */ /* 0x080fe400078e02ff */
[----:B------:R-:W-:Y:S01]  /*8220*/  @!P0 IMAD R151, R151, R153, RZ ;  /* 0x0000009997978224 */ /* 0x000fe200078e02ff */
[----:B------:R0:W-:Y:S04]  /*8230*/  @!P3 STG.E.U8 desc[UR36][R4.64+0xf8], R9 ;  /* 0x0000f8090400b986 */ /* 0x0001e8000c101124 */
[----:B------:R0:W-:Y:S04]  /*8240*/  @!P1 STG.E.U8 desc[UR36][R4.64+0xf9], R149 ;  /* 0x0000f99504009986 */ /* 0x0001e8000c101124 */
[----:B------:R0:W-:Y:S04]  /*8250*/  @!P5 STG.E.U8 desc[UR36][R6.64+0xf8], R11 ;  /* 0x0000f80b0600d986 */ /* 0x0001e8000c101124 */
[----:B------:R0:W-:Y:S02]  /*8260*/  @!P0 STG.E.U8 desc[UR36][R6.64+0xf9], R151 ;  /* 0x0000f99706008986 */ /* 0x0001e4000c101124 */
.L_x_291:
[----:B------:R-:W-:Y:S05]  /*8270*/  BSYNC B0 ;  /* 0x0000000000007941 */ /* 0x000fea0003800000 */
.L_x_33:
[----:B0-----:R-:W2:Y:S01]  /*8280*/  LDL.64 R2, [R1] ;  /* 0x0000000001027983 */ /* 0x001ea20000100a00 */
[----:B------:R-:W-:Y:S01]  /*8290*/  ULDC.64 UR4, c[0x0][0x650] ;  /* 0x0001940000047ab9 */ /* 0x000fe20000000a00 */
[----:B------:R0:W-:Y:S01]  /*82a0*/  SYNCS.ARRIVE.TRANS64.A1T0 RZ, [R160+UR45], RZ ;  /* 0x000000ffa0ff79a7 */ /* 0x0001e2000810002d */
[----:B------:R-:W-:Y:S01]  /*82b0*/  PRMT R0, RZ, 0x7610, R0 ;  /* 0x00007610ff007816 */ /* 0x000fe20000000000 */
[----:B------:R-:W-:Y:S02]  /*82c0*/  IMAD.MOV.U32 R19, RZ, RZ, -0x1 ;  /* 0xffffffffff137424 */ /* 0x000fe400078e00ff */
[----:B------:R-:W-:Y:S01]  /*82d0*/  IMAD.MOV.U32 R22, RZ, RZ, -0x1 ;  /* 0xffffffffff167424 */ /* 0x000fe200078e00ff */
[----:B--2---:R-:W-:-:S04]  /*82e0*/  LEA R18, P0, R2, R18, 0x1 ;  /* 0x0000001202127211 */ /* 0x004fc800078008ff */
[----:B------:R-:W-:Y:S01]  /*82f0*/  LEA.HI.X R17, R2, R17, R23, 0x1, P0 ;  /* 0x0000001102117211 */ /* 0x000fe200000f0c17 */
[----:B------:R-:W-:Y:S01]  /*8300*/  IMAD.MOV.U32 R2, RZ, RZ, -0x1 ;  /* 0xffffffffff027424 */ /* 0x000fe200078e00ff */
[----:B------:R-:W-:-:S04]  /*8310*/  ISETP.GE.U32.AND P0, PT, R18, UR4, PT ;  /* 0x0000000412007c0c */ /* 0x000fc8000bf06070 */
[----:B------:R-:W-:-:S13]  /*8320*/  ISETP.GE.U32.AND.EX P0, PT, R17, UR5, PT, P0 ;  /* 0x0000000511007c0c */ /* 0x000fda000bf06100 */
[----:B0-----:R-:W-:Y:S05]  /*8330*/  @P0 BRA `(.L_x_292) ;  /* 0x0000000400700947 */ /* 0x001fea0003800000 */
[----:B------:R-:W0:Y:S01]  /*8340*/  S2R R10, SR_CTAID.X ;  /* 0x00000000000a7919 */ /* 0x000e220000002500 */
[----:B------:R-:W2:Y:S01]  /*8350*/  LDC.64 R8, c[0x0][0x628] ;  /* 0x00018a00ff087b82 */ /* 0x000ea20000000a00 */
[----:B------:R-:W-:Y:S01]  /*8360*/  ULDC UR4, c[0x0][0x150] ;  /* 0x0000540000047ab9 */ /* 0x000fe20000000800 */
[----:B---3--:R-:W-:Y:S01]  /*8370*/  IMAD.MOV.U32 R6, RZ, RZ, R18 ;  /* 0x000000ffff067224 */ /* 0x008fe200078e0012 */
[----:B------:R-:W3:Y:S01]  /*8380*/  S2R R20, SR_CTAID.Y ;  /* 0x0000000000147919 */ /* 0x000ee20000002600 */
[----:B------:R-:W-:-:S04]  /*8390*/  IMAD.MOV.U32 R7, RZ, RZ, R17 ;  /* 0x000000ffff077224 */ /* 0x000fc800078e0011 */
[----:B------:R-:W1:Y:S08]  /*83a0*/  LDC R15, c[0x0][0x144] ;  /* 0x00005100ff0f7b82 */ /* 0x000e700000000800 */
[----:B------:R-:W1:Y:S08]  /*83b0*/  LDC R0, c[0x0][0x630] ;  /* 0x00018c00ff007b82 */ /* 0x000e700000000800 */
[----:B------:R-:W1:Y:S01]  /*83c0*/  LDC.64 R12, c[0x0][0x620] ;  /* 0x00018800ff0c7b82 */ /* 0x000e620000000a00 */
[----:B--2---:R-:W-:-:S04]  /*83d0*/  ISETP.NE.U32.AND P0, PT, R8, RZ, PT ;  /* 0x000000ff0800720c */ /* 0x004fc80003f05070 */
[----:B------:R-:W-:Y:S02]  /*83e0*/  ISETP.NE.AND.EX P0, PT, R9, RZ, PT, P0 ;  /* 0x000000ff0900720c */ /* 0x000fe40003f05300 */
[----:B0-----:R-:W-:-:S05]  /*83f0*/  I2FP.F32.U32 R2, R10 ;  /* 0x0000000a00027245 */ /* 0x001fca0000201000 */
[----:B------:R-:W-:-:S04]  /*8400*/  FMUL R2, R2, UR4 ;  /* 0x0000000402027c20 */ /* 0x000fc80008400000 */
[----:B------:R0:W2:Y:S02]  /*8410*/  F2I.U32.TRUNC.NTZ R14, R2 ;  /* 0x00000002000e7305 */ /* 0x0000a4000020f000 */
[----:B---3--:R-:W-:Y:S05]  /*8420*/  @!P0 BRA `(.L_x_293) ;  /* 0x0000000000288947 */ /* 0x008fea0003800000 */
[----:B------:R-:W3:Y:S02]  /*8430*/  LDC R3, c[0x0][0x634] ;  /* 0x00018d00ff037b82 */ /* 0x000ee40000000800 */
[----:B---3--:R-:W-:-:S05]  /*8440*/  IADD3 R7, P0, R18, R3, RZ ;  /* 0x0000000312077210 */ /* 0x008fca0007f1e0ff */
[----:B-1----:R-:W-:-:S04]  /*8450*/  IMAD.X R11, RZ, RZ, R17, P0 ;  /* 0x000000ffff0b7224 */ /* 0x002fc800000e0611 */
[----:B0-----:R-:W-:-:S04]  /*8460*/  IMAD.WIDE.U32 R2, R11, R8, RZ ;  /* 0x000000080b027225 */ /* 0x001fc800078e00ff */
[----:B----4-:R-:W-:-:S04]  /*8470*/  IMAD.WIDE.U32 R4, P0, R7, R9, R2 ;  /* 0x0000000907047225 */ /* 0x010fc80007800002 */
[----:B------:R-:W-:-:S04]  /*8480*/  IMAD.WIDE.U32 R2, R7, R8, RZ ;  /* 0x0000000807027225 */ /* 0x000fc800078e00ff */
[----:B------:R-:W-:Y:S01]  /*8490*/  IMAD.X R7, RZ, RZ, RZ, P0 ;  /* 0x000000ffff077224 */ /* 0x000fe200000e06ff */
[----:B------:R-:W-:Y:S01]  /*84a0*/  IADD3 RZ, P0, R3, R4, RZ ;  /* 0x0000000403ff7210 */ /* 0x000fe20007f1e0ff */
[----:B------:R-:W-:-:S04]  /*84b0*/  IMAD.MOV.U32 R6, RZ, RZ, R5 ;  /* 0x000000ffff067224 */ /* 0x000fc800078e0005 */
[----:B------:R-:W-:-:S08]  /*84c0*/  IMAD.WIDE.U32.X R6, R11, R9, R6, P0 ;  /* 0x000000090b067225 */ /* 0x000fd000000e0406 */
.L_x_293:
[----:B------:R-:W3:Y:S01]  /*84d0*/  LDC.64 R26, c[0x0][0x640] ;  /* 0x00019000ff1a7b82 */ /* 0x000ee20000000a00 */
[-C--:B-1----:R-:W-:Y:S01]  /*84e0*/  SHF.R.U64 R11, R6, R0.reuse, R7 ;  /* 0x00000000060b7219 */ /* 0x082fe20000001207 */
[----:B------:R-:W-:Y:S01]  /*84f0*/  IMAD.MOV.U32 R19, RZ, RZ, R17 ;  /* 0x000000ffff137224 */ /* 0x000fe200078e0011 */
[----:B------:R-:W-:Y:S01]  /*8500*/  SHF.R.U32.HI R0, RZ, R0, R7 ;  /* 0x00000000ff007219 */ /* 0x000fe20000011607 */
[----:B--2---:R-:W-:Y:S01]  /*8510*/  IMAD.MOV R14, RZ, RZ, -R14 ;  /* 0x000000ffff0e7224 */ /* 0x004fe200078e0a0e */
[----:B----4-:R-:W-:Y:S01]  /*8520*/  IADD3 R5, P0, RZ, -R11, RZ ;  /* 0x8000000bff057210 */ /* 0x010fe20007f1e0ff */
[----:B------:R-:W-:Y:S01]  /*8530*/  ULDC UR4, c[0x0][0x154] ;  /* 0x0000550000047ab9 */ /* 0x000fe20000000800 */
[----:B------:R-:W-:Y:S01]  /*8540*/  IMAD.MOV.U32 R7, RZ, RZ, 0x1 ;  /* 0x00000001ff077424 */ /* 0x000fe200078e00ff */
[----:B------:R-:W1:Y:S01]  /*8550*/  LDC R4, c[0x0][0x618] ;  /* 0x00018600ff047b82 */ /* 0x000e620000000800 */
[----:B------:R-:W-:Y:S02]  /*8560*/  IMAD R22, R15, R14, R10 ;  /* 0x0000000e0f167224 */ /* 0x000fe400078e020a */
[----:B------:R-:W-:-:S04]  /*8570*/  IMAD.X R3, RZ, RZ, ~R0, P0 ;  /* 0x000000ffff037224 */ /* 0x000fc800000e0e00 */
[-C--:B------:R-:W-:Y:S01]  /*8580*/  IMAD R0, R3, R12.reuse, RZ ;  /* 0x0000000c03007224 */ /* 0x080fe200078e02ff */
[----:B------:R-:W2:Y:S01]  /*8590*/  LDC R6, c[0x0][0x608] ;  /* 0x00018200ff067b82 */ /* 0x000ea20000000800 */
[----:B0-----:R-:W-:-:S04]  /*85a0*/  IMAD.WIDE.U32 R2, R5, R12, R18 ;  /* 0x0000000c05027225 */ /* 0x001fc800078e0012 */
[----:B------:R-:W-:Y:S01]  /*85b0*/  IMAD R5, R5, R13, R0 ;  /* 0x0000000d05057224 */ /* 0x000fe200078e0200 */
[----:B------:R-:W-:Y:S02]  /*85c0*/  I2FP.F32.U32 R0, R20 ;  /* 0x0000001400007245 */ /* 0x000fe40000201000 */
[----:B------:R-:W0:Y:S01]  /*85d0*/  LDC R24, c[0x0][0x658] ;  /* 0x00019600ff187b82 */ /* 0x000e220000000800 */
[----:B------:R-:W-:Y:S01]  /*85e0*/  IMAD.IADD R3, R3, 0x1, R5 ;  /* 0x0000000103037824 */ /* 0x000fe200078e0205 */
[----:B---3--:R-:W-:Y:S01]  /*85f0*/  ISETP.NE.U32.AND P0, PT, R26, RZ, PT ;  /* 0x000000ff1a00720c */ /* 0x008fe20003f05070 */
[----:B------:R-:W-:Y:S01]  /*8600*/  FMUL R0, R0, UR4 ;  /* 0x0000000400007c20 */ /* 0x000fe20008400000 */
[----:B------:R-:W-:Y:S02]  /*8610*/  IMAD.MOV.U32 R5, RZ, RZ, -0x1 ;  /* 0xffffffffff057424 */ /* 0x000fe400078e00ff */
[----:B------:R-:W-:Y:S01]  /*8620*/  ISETP.NE.AND.EX P0, PT, R27, RZ, PT, P0 ;  /* 0x000000ff1b00720c */ /* 0x000fe20003f05300 */
[----:B------:R3:W4:Y:S01]  /*8630*/  F2I.U32.TRUNC.NTZ R12, R0 ;  /* 0x00000000000c7305 */ /* 0x000722000020f000 */
[----:B------:R-:W3:Y:S01]  /*8640*/  LDC R15, c[0x0][0x148] ;  /* 0x00005200ff0f7b82 */ /* 0x000ee20000000800 */
[----:B-1----:R-:W-:-:S02]  /*8650*/  SHF.R.U64 R10, R2, R4, R3 ;  /* 0x00000004020a7219 */ /* 0x002fc40000001203 */
[----:B------:R-:W-:-:S05]  /*8660*/  SHF.R.U32.HI R3, RZ, R4, R3 ;  /* 0x00000004ff037219 */ /* 0x000fca0000011603 */
[----:B------:R-:W1:Y:S01]  /*8670*/  LDC R14, c[0x0][0x600] ;  /* 0x00018000ff0e7b82 */ /* 0x000e620000000800 */
[-CC-:B--2---:R-:W-:Y:S02]  /*8680*/  SHF.R.U64 R8, R10, R6.reuse, R3.reuse ;  /* 0x000000060a087219 */ /* 0x184fe40000001203 */
[----:B------:R-:W-:-:S05]  /*8690*/  SHF.R.U32.HI R3, RZ, R6, R3 ;  /* 0x00000006ff037219 */ /* 0x000fca0000011603 */
[----:B------:R-:W2:Y:S01]  /*86a0*/  LDC R21, c[0x0][0x648] ;  /* 0x00019200ff157b82 */ /* 0x000ea20000000800 */
[-CC-:B0-----:R-:W-:Y:S02]  /*86b0*/  SHF.R.U64 R13, R8, R24.reuse, R3.reuse ;  /* 0x00000018080d7219 */ /* 0x181fe40000001203 */
[-C--:B------:R-:W-:Y:S02]  /*86c0*/  SHF.L.U32 R5, R5, R24.reuse, RZ ;  /* 0x0000001805057219 */ /* 0x080fe400000006ff */
[-C--:B------:R-:W-:Y:S01]  /*86d0*/  SHF.R.U32.HI R3, RZ, R24.reuse, R3 ;  /* 0x00000018ff037219 */ /* 0x080fe20000011603 */
[----:B------:R-:W-:Y:S01]  /*86e0*/  IMAD.MOV.U32 R2, RZ, RZ, R13 ;  /* 0x000000ffff027224 */ /* 0x000fe200078e000d */
[----:B------:R-:W-:Y:S01]  /*86f0*/  SHF.L.U32 R24, R7, R24, RZ ;  /* 0x0000001807187219 */ /* 0x000fe200000006ff */
[----:B------:R-:W0:Y:S01]  /*8700*/  LDC R25, c[0x0][0x638] ;  /* 0x00018e00ff197b82 */ /* 0x000e220000000800 */
[----:B------:R-:W-:-:S07]  /*8710*/  LOP3.LUT R19, RZ, R5, RZ, 0x33, !PT ;  /* 0x00000005ff137212 */ /* 0x000fce00078e33ff */
[----:B------:R-:W0:Y:S01]  /*8720*/  LDC R28, c[0x0][0x610] ;  /* 0x00018400ff1c7b82 */ /* 0x000e220000000800 */
[----:B----4-:R-:W-:Y:S05]  /*8730*/  @!P0 BRA `(.L_x_294) ;  /* 0x0000000000288947 */ /* 0x010fea0003800000 */
[----:B---3--:R-:W3:Y:S02]  /*8740*/  LDC R0, c[0x0][0x64c] ;  /* 0x00019300ff007b82 */ /* 0x008ee40000000800 */
[----:B---3--:R-:W-:-:S05]  /*8750*/  IADD3 R7, P0, R13, R0, RZ ;  /* 0x000000000d077210 */ /* 0x008fca0007f1e0ff */
        /* <DEDUP_REMOVED lines=8> */
.L_x_294:
[----:B------:R-:W4:Y:S01]  /*87e0*/  LDC R4, c[0x0][0x65c] ;  /* 0x00019700ff047b82 */ /* 0x000f220000000800 */
[----:B--23--:R-:W-:Y:S01]  /*87f0*/  SHF.R.U64 R0, R2, R21, R3 ;  /* 0x0000001502007219 */ /* 0x00cfe20000001203 */
[----:B-1----:R-:W-:Y:S01]  /*8800*/  VIADD R3, R14, 0xffffffff ;  /* 0xffffffff0e037836 */ /* 0x002fe20000000000 */
[----:B------:R-:W-:Y:S01]  /*8810*/  LOP3.LUT R19, R8, R19, RZ, 0xc0, !PT ;  /* 0x0000001308137212 */ /* 0x000fe200078ec0ff */
[----:B------:R-:W-:Y:S02]  /*8820*/  IMAD.MOV R12, RZ, RZ, -R12 ;  /* 0x000000ffff0c7224 */ /* 0x000fe400078e0a0c */
[----:B------:R-:W-:Y:S01]  /*8830*/  IMAD.MOV R2, RZ, RZ, -R0 ;  /* 0x000000ffff027224 */ /* 0x000fe200078e0a00 */
[----:B------:R-:W-:Y:S01]  /*8840*/  LOP3.LUT R3, R10, R3, RZ, 0xc0, !PT ;  /* 0x000000030a037212 */ /* 0x000fe200078ec0ff */
[----:B------:R-:W-:Y:S02]  /*8850*/  IMAD R19, R24, R0, R19 ;  /* 0x0000000018137224 */ /* 0x000fe400078e0213 */
[----:B0-----:R-:W-:-:S04]  /*8860*/  IMAD R0, R2, R25, R13 ;  /* 0x0000001902007224 */ /* 0x001fc800078e020d */
[----:B------:R-:W-:Y:S01]  /*8870*/  IMAD R2, R0, R14, R3 ;  /* 0x0000000e00027224 */ /* 0x000fe200078e0203 */
[----:B----4-:R-:W-:Y:S01]  /*8880*/  ISETP.NE.AND P0, PT, R4, 0x1, PT ;  /* 0x000000010400780c */ /* 0x010fe20003f05270 */
[----:B------:R-:W-:-:S05]  /*8890*/  IMAD.MOV.U32 R4, RZ, RZ, 0x1 ;  /* 0x00000001ff047424 */ /* 0x000fca00078e00ff */
[----:B------:R-:W-:-:S07]  /*88a0*/  PRMT R0, R4, 0x7610, R0 ;  /* 0x0000761004007816 */ /* 0x000fce0000000000 */
[----:B------:R-:W-:-:S04]  /*88b0*/  @P0 IMAD R22, R15, R12, R20 ;  /* 0x0000000c0f160224 */ /* 0x000fc800078e0214 */
[----:B------:R-:W-:-:S05]  /*88c0*/  IMAD R19, R19, R28, R22 ;  /* 0x0000001c13137224 */ /* 0x000fca00078e0216 */
[----:B------:R-:W-:Y:S02]  /*88d0*/  SEL R22, R2, R19, !P0 ;  /* 0x0000001302167207 */ /* 0x000fe40004000000 */
[----:B------:R-:W-:Y:S01]  /*88e0*/  SEL R19, R19, R2, !P0 ;  /* 0x0000000213137207 */ /* 0x000fe20004000000 */
[----:B------:R-:W-:-:S07]  /*88f0*/  IMAD.MOV.U32 R2, RZ, RZ, R11 ;  /* 0x000000ffff027224 */ /* 0x000fce00078e000b */
.L_x_292:
[----:B------:R-:W-:Y:S02]  /*8900*/  LOP3.LUT P0, RZ, R0, 0xff, RZ, 0xc0, !PT ;  /* 0x000000ff00ff7812 */ /* 0x000fe4000780c0ff */
[----:B------:R-:W-:-:S11]  /*8910*/  LOP3.LUT R163, R163, 0x1, RZ, 0x3c, !PT ;  /* 0x00000001a3a37812 */ /* 0x000fd600078e3cff */
[----:B------:R-:W-:Y:S05]  /*8920*/  @P0 BRA `(.L_x_295) ;  /* 0xffffff8c00580947 */ /* 0x000fea000383ffff */
[----:B------:R-:W-:Y:S05]  /*8930*/  EXIT ;  /* 0x000000000000794d */ /* 0x000fea0003800000 */
.L_x_14:
[----:B------:R-:W-:-:S08]  /*8940*/  ISETP.NE.AND P0, PT, R0, RZ, PT ;  /* 0x000000ff0000720c */ /* 0x000fd00003f05270 */
[----:B0-----:R-:W0:-:S00]  /*8950*/  USETMAXREG.DEALLOC.CTAPOOL 0x28 ;  /* 0x00000028000079c8 */ /* 0x001e0000080e0500 */
[----:B------:R-:W-:Y:S05]  /*8960*/  @P0 EXIT ;  /* 0x000000000000094d */ /* 0x000fea0003800000 */
[----:B0-----:R-:W-:Y:S01]  /*8970*/  LOP3.LUT P0, RZ, R8, 0xff, RZ, 0xc0, !PT ;  /* 0x000000ff08ff7812 */ /* 0x001fe2000780c0ff */
[----:B------:R-:W-:Y:S02]  /*8980*/  IMAD.MOV.U32 R0, RZ, RZ, 0x1 ;  /* 0x00000001ff007424 */ /* 0x000fe400078e00ff */
[----:B------:R-:W-:-:S10]  /*8990*/  IMAD.MOV.U32 R7, RZ, RZ, RZ ;  /* 0x000000ffff077224 */ /* 0x000fd400078e00ff */
[----:B------:R-:W-:Y:S05]  /*89a0*/  @!P0 BRA `(.L_x_296) ;  /* 0x0000000c001c8947 */ /* 0x000fea0003800000 */
[----:B------:R-:W-:Y:S01]  /*89b0*/  LOP3.LUT P0, RZ, R4, 0x1f, RZ, 0xc0, !PT ;  /* 0x0000001f04ff7812 */ /* 0x000fe2000780c0ff */
[----:B------:R-:W-:Y:S01]  /*89c0*/  ULDC UR5, c[0x0][0x658] ;  /* 0x0001960000057ab9 */ /* 0x000fe20000000800 */
[----:B------:R-:W-:Y:S01]  /*89d0*/  UMOV UR6, 0xffffffff ;  /* 0xffffffff00067882 */ /* 0x000fe20000000000 */
[----:B------:R-:W-:Y:S01]  /*89e0*/  BSSY B0, `(.L_x_296) ;  /* 0x00000c3000007945 */ /* 0x000fe20003800000 */
[----:B------:R-:W-:Y:S01]  /*89f0*/  USHF.L.U32 UR6, UR6, UR5, URZ ;  /* 0x0000000506067299 */ /* 0x000fe2000800063f */
[C---:B------:R-:W-:Y:S01]  /*8a00*/  ISETP.NE.AND P2, PT, R3.reuse, RZ, PT ;  /* 0x000000ff0300720c */ /* 0x040fe20003f45270 */
[----:B------:R-:W-:Y:S01]  /*8a10*/  IMAD.MOV.U32 R8, RZ, RZ, 0x1 ;  /* 0x00000001ff087424 */ /* 0x000fe200078e00ff */
[----:B------:R-:W-:Y:S01]  /*8a20*/  ISETP.NE.OR P0, PT, R3, RZ, !P0 ;  /* 0x000000ff0300720c */ /* 0x000fe20004705670 */
[----:B------:R-:W-:Y:S01]  /*8a30*/  IMAD.MOV.U32 R0, RZ, RZ, 0x1 ;  /* 0x00000001ff007424 */ /* 0x000fe200078e00ff */
[----:B------:R-:W-:Y:S01]  /*8a40*/  LOP3.LUT R6, R16, 0x2, RZ, 0xfc, !PT ;  /* 0x0000000210067812 */ /* 0x000fe200078efcff */
[----:B------:R-:W-:Y:S01]  /*8a50*/  IMAD.MOV.U32 R7, RZ, RZ, RZ ;  /* 0x000000ffff077224 */ /* 0x000fe200078e00ff */
[----:B------:R-:W-:Y:S01]  /*8a60*/  ULDC UR4, c[0x0][0x600] ;  /* 0x0001800000047ab9 */ /* 0x000fe20000000800 */
[----:B------:R-:W-:Y:S01]  /*8a70*/  UMOV UR7, 0x1 ;  /* 0x0000000100077882 */ /* 0x000fe20000000000 */
[----:B------:R-:W-:-:S02]  /*8a80*/  UIADD3 UR19, UR40, 0x1, URZ ;  /* 0x0000000128137890 */ /* 0x000fc4000fffe03f */
[----:B------:R-:W-:Y:S02]  /*8a90*/  UIADD3 UR15, UR4, -0x1, URZ ;  /* 0xffffffff040f7890 */ /* 0x000fe4000fffe03f */
[----:B------:R-:W-:Y:S02]  /*8aa0*/  USHF.L.U32 UR17, UR7, UR5, URZ ;  /* 0x0000000507117299 */ /* 0x000fe4000800063f */
[----:B------:R-:W-:Y:S01]  /*8ab0*/  ULOP3.LUT UR16, URZ, UR6, URZ, 0x33, !UPT ;  /* 0x000000063f107292 */ /* 0x000fe2000f8e333f */
[----:B------:R-:W-:-:S11]  /*8ac0*/  ULDC.64 UR20, c[0x0][0x198] ;  /* 0x0000660000147ab9 */ /* 0x000fd60000000a00 */
.L_x_308:
[----:B------:R-:W-:-:S03]  /*8ad0*/  UMOV UR4, 0xffffffff ;  /* 0xffffffff00047882 */ /* 0x000fc60000000000 */
[----:B------:R-:W-:Y:S05]  /*8ae0*/  BRA.DIV UR4, `(.L_x_297) ;  /* 0x0000001a04687947 */ /* 0x000fea000b800000 */
[----:B------:R-:W-:-:S13]  /*8af0*/  ELECT P6, URZ, PT ;  /* 0x00000000003f782f */ /* 0x000fda00038c0000 */
.L_x_339:
[----:B------:R-:W0:Y:S01]  /*8b00*/  LDC R3, c[0x0][0x28c] ;  /* 0x0000a300ff037b82 */ /* 0x000e220000000800 */
[----:B------:R-:W-:Y:S01]  /*8b10*/  BSSY B1, `(.L_x_298) ;  /* 0x0000037000017945 */ /* 0x000fe20003800000 */
[----:B0-----:R-:W-:-:S13]  /*8b20*/  ISETP.LT.OR P6, PT, R3, 0x1, !P6 ;  /* 0x000000010300780c */ /* 0x001fda00077c1670 */
[----:B------:R-:W-:Y:S05]  /*8b30*/  @P6 BRA `(.L_x_299) ;  /* 0x0000000000d06947 */ /* 0x000fea0003800000 */
[----:B------:R-:W-:Y:S02]  /*8b40*/  IMAD.SHL.U32 R22, R22, 0x100, RZ ;  /* 0x0000010016167824 */ /* 0x000fe400078e00ff */
[----:B------:R-:W-:Y:S02]  /*8b50*/  IMAD.SHL.U32 R19, R19, 0x40, RZ ;  /* 0x0000004013137824 */ /* 0x000fe400078e00ff */
[----:B------:R-:W-:Y:S02]  /*8b60*/  IMAD.MOV.U32 R12, RZ, RZ, RZ ;  /* 0x000000ffff0c7224 */ /* 0x000fe400078e00ff */
[----:B------:R-:W-:Y:S02]  /*8b70*/  IMAD.U32 R13, RZ, RZ, UR19 ;  /* 0x00000013ff0d7e24 */ /* 0x000fe4000f8e00ff */
[----:B------:R-:W-:Y:S02]  /*8b80*/  IMAD.MOV.U32 R3, RZ, RZ, R0 ;  /* 0x000000ffff037224 */ /* 0x000fe400078e0000 */
[----:B------:R-:W-:-:S07]  /*8b90*/  IMAD.MOV.U32 R4, RZ, RZ, R7 ;  /* 0x000000ffff047224 */ /* 0x000fce00078e0007 */
.L_x_303:
[----:B------:R-:W0:Y:S01]  /*8ba0*/  S2R R10, SR_CgaCtaId ;  /* 0x00000000000a7919 */ /* 0x000e220000008800 */
[----:B------:R-:W-:Y:S01]  /*8bb0*/  MOV R5, 0x400 ;  /* 0x0000040000057802 */ /* 0x000fe20000000f00 */
[----:B------:R-:W1:Y:S03]  /*8bc0*/  @!P2 LDC R9, c[0x0][0x500] ;  /* 0x00014000ff09ab82 */ /* 0x000e660000000800 */
[----:B0-----:R-:W-:Y:S02]  /*8bd0*/  LEA R11, R10, R5, 0x18 ;  /* 0x000000050a0b7211 */ /* 0x001fe400078ec0ff */
[----:B------:R-:W-:-:S03]  /*8be0*/  SHF.L.U32 R5, R3, 0x1f, RZ ;  /* 0x0000001f03057819 */ /* 0x000fc600000006ff */
[----:B------:R-:W-:-:S04]  /*8bf0*/  IMAD R10, R4, 0x8, R11 ;  /* 0x00000008040a7824 */ /* 0x000fc800078e020b */
[----:B------:R-:W0:Y:S02]  /*8c00*/  SYNCS.PHASECHK.TRANS64.TRYWAIT P1, [R10+URZ+0xb0], R5 ;  /* 0x0000b0050a0075a7 */ /* 0x000e24000802017f */
[----:B01----:R-:W-:Y:S05]  /*8c10*/  @!P1 BRA `(.L_x_300) ;  /* 0x00000018003c9947 */ /* 0x003fea0003800000 */
.L_x_340:
[----:B0-----:R-:W-:Y:S01]  /*8c20*/  PRMT R5, R6, 0x9910, RZ ;  /* 0x0000991006057816 */ /* 0x001fe200000000ff */
[----:B------:R0:W-:Y:S03]  /*8c30*/  @!P2 SYNCS.ARRIVE.TRANS64 RZ, [R10+URZ], R9 ;  /* 0x000000090affa9a7 */ /* 0x0001e6000800003f */
[----:B------:R-:W-:-:S13]  /*8c40*/  ISETP.NE.AND P1, PT, R5, 0x2, PT ;  /* 0x000000020500780c */ /* 0x000fda0003f25270 */
[----:B0-----:R-:W-:Y:S05]  /*8c50*/  @P1 BRA `(.L_x_301) ;  /* 0x0000000000041947 */ /* 0x001fea0003800000 */
[----:B------:R-:W-:Y:S01]  /*8c60*/  BPT.TRAP 0x1 ;  /* 0x000000040000795c */ /* 0x000fe20000300000 */
.L_x_301:
[----:B------:R-:W-:Y:S05]  /*8c70*/  @P0 BRA `(.L_x_302) ;  /* 0x0000000000040947 */ /* 0x000fea0003800000 */
[----:B------:R-:W-:Y:S01]  /*8c80*/  BPT.TRAP 0x1 ;  /* 0x000000040000795c */ /* 0x000fe20000300000 */
.L_x_302:
[--C-:B------:R-:W-:Y:S01]  /*8c90*/  IMAD R5, R4, 0x800, R11.reuse ;  /* 0x0000080004057824 */ /* 0x100fe200078e020b */
[----:B------:R-:W-:Y:S01]  /*8ca0*/  R2UR UR9, R10 ;  /* 0x000000000a0972ca */ /* 0x000fe200000e0000 */
[C---:B------:R-:W-:Y:S01]  /*8cb0*/  IMAD R11, R4.reuse, 0x2000, R11 ;  /* 0x00002000040b7824 */ /* 0x040fe200078e020b */
[----:B------:R-:W-:Y:S01]  /*8cc0*/  UIADD3 UR4, UP0, UR20, 0xf0, URZ ;  /* 0x000000f014047890 */ /* 0x000fe2000ff1e03f */
[----:B------:R-:W-:Y:S01]  /*8cd0*/  VIADD R13, R13, 0xffffffff ;  /* 0xffffffff0d0d7836 */ /* 0x000fe20000000000 */
[----:B------:R-:W-:Y:S01]  /*8ce0*/  R2UR UR5, R5 ;  /* 0x00000000050572ca */ /* 0x000fe200000e0000 */
[----:B------:R-:W-:Y:S01]  /*8cf0*/  UIADD3 UR22, UP1, UR20, 0x1f0, URZ ;  /* 0x000001f014167890 */ /* 0x000fe2000ff3e03f */
[----:B------:R-:W-:Y:S01]  /*8d00*/  R2UR UR8, R11 ;  /* 0x000000000b0872ca */ /* 0x000fe200000e0000 */
[----:B------:R-:W-:Y:S01]  /*8d10*/  VIADD R4, R4, 0x1 ;  /* 0x0000000104047836 */ /* 0x000fe20000000000 */
[----:B------:R-:W-:Y:S01]  /*8d20*/  R2UR UR11, R19 ;  /* 0x00000000130b72ca */ /* 0x000fe200000e0000 */
[----:B------:R-:W-:Y:S01]  /*8d30*/  UIADD3.X UR23, URZ, UR21, URZ, UP1, !UPT ;  /* 0x000000153f177290 */ /* 0x000fe20008ffe43f */
[----:B------:R-:W-:Y:S01]  /*8d40*/  R2UR UR10, R12 ;  /* 0x000000000c0a72ca */ /* 0x000fe200000e0000 */
[----:B------:R-:W-:Y:S01]  /*8d50*/  UMOV UR6, 0x0 ;  /* 0x0000000000067882 */ /* 0x000fe20000000000 */
[----:B------:R-:W-:Y:S01]  /*8d60*/  R2UR UR12, R2 ;  /* 0x00000000020c72ca */ /* 0x000fe200000e0000 */
[----:B------:R-:W-:Y:S01]  /*8d70*/  UMOV UR7, 0x10000000 ;  /* 0x1000000000077882 */ /* 0x000fe20000000000 */
[----:B------:R-:W-:Y:S01]  /*8d80*/  R2UR UR18, R22 ;  /* 0x00000000161272ca */ /* 0x000fe200000e0000 */
[----:B------:R-:W-:Y:S01]  /*8d90*/  VIADD R12, R12, 0x20 ;  /* 0x000000200c0c7836 */ /* 0x000fe20000000000 */
[----:B------:R-:W-:Y:S01]  /*8da0*/  ISETP.GT.AND P3, PT, R13, 0x1, PT ;  /* 0x000000010d00780c */ /* 0x000fe20003f64270 */
[----:B------:R-:W-:Y:S01]  /*8db0*/  UIADD3 UR13, UR5, 0x280, URZ ;  /* 0x00000280050d7890 */ /* 0x000fe2000fffe03f */
[----:B------:R-:W-:Y:S01]  /*8dc0*/  ISETP.NE.AND P1, PT, R4, 0x16, PT ;  /* 0x000000160400780c */ /* 0x000fe20003f25270 */
[----:B------:R-:W-:-:S02]  /*8dd0*/  UIADD3.X UR5, URZ, UR21, URZ, UP0, !UPT ;  /* 0x000000153f057290 */ /* 0x000fc400087fe43f */
[----:B------:R-:W-:Y:S01]  /*8de0*/  UIADD3 UR14, UR8, 0xb280, URZ ;  /* 0x0000b280080e7890 */ /* 0x000fe2000fffe03f */
[----:B------:R-:W-:Y:S02]  /*8df0*/  SEL R10, RZ, 0x1, P1 ;  /* 0x00000001ff0a7807 */ /* 0x000fe40000800000 */
[----:B------:R-:W-:Y:S01]  /*8e00*/  UMOV UR8, UR13 ;  /* 0x0000000d00087c82 */ /* 0x000fe20008000000 */
[----:B------:R-:W-:Y:S02]  /*8e10*/  SEL R4, R4, RZ, P1 ;  /* 0x000000ff04047207 */ /* 0x000fe40000800000 */
[----:B------:R-:W-:Y:S01]  /*8e20*/  LOP3.LUT R3, R3, R10, RZ, 0x3c, !PT ;  /* 0x0000000a03037212 */ /* 0x000fe200078e3cff */
[----:B------:R0:W-:Y:S02]  /*8e30*/  UTMALDG.3D [UR8], [UR4], desc[UR6] ;  /* 0x00000608040075b4 */ /* 0x0001e40008011000 */
[----:B0-----:R-:W-:Y:S01]  /*8e40*/  UMOV UR8, UR14 ;  /* 0x0000000e00087c82 */ /* 0x001fe20008000000 */
[----:B------:R-:W-:-:S02]  /*8e50*/  UMOV UR11, UR18 ;  /* 0x00000012000b7c82 */ /* 0x000fc40008000000 */
[----:B------:R0:W-:Y:S02]  /*8e60*/  UTMALDG.3D [UR8], [UR22], desc[UR6] ;  /* 0x00000608160075b4 */ /* 0x0001e40008011000 */
[----:B0-----:R-:W-:Y:S05]  /*8e70*/  @P3 BRA `(.L_x_303) ;  /* 0xfffffffc00483947 */ /* 0x001fea000383ffff */
.L_x_299:
[----:B------:R-:W-:Y:S05]  /*8e80*/  BSYNC B1 ;  /* 0x0000000000017941 */ /* 0x000fea0003800000 */
.L_x_298:
[----:B------:R-:W2:Y:S01]  /*8e90*/  LDL.64 R10, [R1] ;  /* 0x00000000010a7983 */ /* 0x000ea20000100a00 */
[----:B------:R-:W-:Y:S01]  /*8ea0*/  LOP3.LUT P4, RZ, R8, 0xff, RZ, 0xc0, !PT ;  /* 0x000000ff08ff7812 */ /* 0x000fe2000788c0ff */
[----:B------:R-:W-:Y:S01]  /*8eb0*/  VIADD R4, R7, UR40 ;  /* 0x0000002807047c36 */ /* 0x000fe20008000000 */
[----:B------:R-:W-:Y:S01]  /*8ec0*/  ULDC.64 UR4, c[0x0][0x650] ;  /* 0x0001940000047ab9 */ /* 0x000fe20000000a00 */
[----:B------:R-:W-:Y:S01]  /*8ed0*/  IMAD.U32 R7, RZ, RZ, UR40 ;  /* 0x00000028ff077e24 */ /* 0x000fe2000f8e00ff */
[----:B------:R-:W-:Y:S01]  /*8ee0*/  UISETP.GE.U32.AND UP0, UPT, UR40, 0x16, UPT ;  /* 0x000000162800788c */ /* 0x000fe2000bf06070 */
[----:B------:R-:W-:Y:S01]  /*8ef0*/  BSSY B1, `(.L_x_304) ;  /* 0x000006f000017945 */ /* 0x000fe20003800000 */
[----:B------:R-:W-:Y:S01]  /*8f00*/  ISETP.GT.U32.AND P1, PT, R4, 0x15, PT ;  /* 0x000000150400780c */ /* 0x000fe20003f24070 */
[----:B------:R-:W-:Y:S01]  /*8f10*/  IMAD.MOV.U32 R19, RZ, RZ, -0x1 ;  /* 0xffffffffff137424 */ /* 0x000fe200078e00ff */
[----:B------:R-:W-:Y:S01]  /*8f20*/  PRMT R8, RZ, 0x7610, R8 ;  /* 0x00007610ff087816 */ /* 0x000fe20000000008 */
[----:B------:R-:W-:Y:S01]  /*8f30*/  IMAD.MOV.U32 R22, RZ, RZ, -0x1 ;  /* 0xffffffffff167424 */ /* 0x000fe200078e00ff */
[----:B------:R-:W-:-:S02]  /*8f40*/  ISETP.LT.U32.AND P1, PT, R7, 0x16, P1 ;  /* 0x000000160700780c */ /* 0x000fc40000f21070 */
[----:B------:R-:W-:Y:S01]  /*8f50*/  PLOP3.LUT P3, PT, PT, PT, UP0, 0x80, 0x0 ;  /* 0x000000000000781c */ /* 0x000fe20003f6f008 */
[----:B------:R-:W0:Y:S01]  /*8f60*/  @P4 S2R R3, SR_CgaCtaId ;  /* 0x0000000000034919 */ /* 0x000e220000008800 */
[----:B------:R-:W-:-:S04]  /*8f70*/  @P4 MOV R2, 0x400 ;  /* 0x0000040000024802 */ /* 0x000fc80000000f00 */
[----:B0-----:R-:W-:Y:S01]  /*8f80*/  @P4 LEA R5, R3, R2, 0x18 ;  /* 0x0000000203054211 */ /* 0x001fe200078ec0ff */
[----:B------:R-:W-:-:S03]  /*8f90*/  IMAD.WIDE.U32 R2, R4, -0x45d1745d, RZ ;  /* 0xba2e8ba304027825 */ /* 0x000fc600078e00ff */
[----:B------:R0:W-:Y:S01]  /*8fa0*/  @P4 SYNCS.ARRIVE.TRANS64.A1T0 RZ, [R5+URZ+0x198], RZ ;  /* 0x000198ff05ff49a7 */ /* 0x0001e2000810003f */
[----:B------:R-:W-:Y:S01]  /*8fb0*/  IMAD.MOV.U32 R2, RZ, RZ, -0x1 ;  /* 0xffffffffff027424 */ /* 0x000fe200078e00ff */
[----:B0-----:R-:W-:Y:S02]  /*8fc0*/  SHF.R.U32.HI R5, RZ, 0x4, R3 ;  /* 0x00000004ff057819 */ /* 0x001fe40000011603 */
[----:B------:R-:W-:-:S03]  /*8fd0*/  SEL R3, RZ, 0x1, !P1 ;  /* 0x00000001ff037807 */ /* 0x000fc60004800000 */
[----:B------:R-:W-:Y:S01]  /*8fe0*/  IMAD R7, R5, -0x16, R4 ;  /* 0xffffffea05077824 */ /* 0x000fe200078e0204 */
[----:B------:R-:W-:Y:S02]  /*8ff0*/  LOP3.LUT R0, R0, R3, RZ, 0x3c, !PT ;  /* 0x0000000300007212 */ /* 0x000fe400078e3cff */
[----:B------:R-:W-:Y:S02]  /*9000*/  PRMT R3, RZ, 0x7610, R3 ;  /* 0x00007610ff037816 */ /* 0x000fe40000000003 */
[----:B------:R-:W-:Y:S02]  /*9010*/  @P3 LOP3.LUT R0, R0, 0x1, R5, 0x78, !PT ;  /* 0x0000000100003812 */ /* 0x000fe400078e7805 */
[----:B--2---:R-:W-:-:S04]  /*9020*/  IADD3 R18, P4, R18, R10, RZ ;  /* 0x0000000a12127210 */ /* 0x004fc80007f9e0ff */
[----:B------:R-:W-:Y:S01]  /*9030*/  ISETP.GE.U32.AND P1, PT, R18, UR4, PT ;  /* 0x0000000412007c0c */ /* 0x000fe2000bf26070 */
[----:B------:R-:W-:-:S05]  /*9040*/  IMAD.X R17, R17, 0x1, R23, P4 ;  /* 0x0000000111117824 */ /* 0x000fca00020e0617 */
[----:B------:R-:W-:-:S13]  /*9050*/  ISETP.GE.U32.AND.EX P1, PT, R17, UR5, PT, P1 ;  /* 0x0000000511007c0c */ /* 0x000fda000bf26110 */
[----:B------:R-:W-:Y:S05]  /*9060*/  @P1 BRA `(.L_x_305) ;  /* 0x00000004005c1947 */ /* 0x000fea0003800000 */
[----:B------:R-:W0:Y:S01]  /*9070*/  S2R R11, SR_CTAID.X ;  /* 0x00000000000b7919 */ /* 0x000e220000002500 */
[----:B------:R-:W-:Y:S01]  /*9080*/  ULDC.64 UR4, c[0x0][0x628] ;  /* 0x00018a0000047ab9 */ /* 0x000fe20000000a00 */
[----:B------:R-:W1:Y:S01]  /*9090*/  LDC R12, c[0x0][0x144] ;  /* 0x00005100ff0c7b82 */ /* 0x000e620000000800 */
[----:B------:R-:W-:Y:S01]  /*90a0*/  ISETP.NE.U32.AND P1, PT, RZ, UR4, PT ;  /* 0x00000004ff007c0c */ /* 0x000fe2000bf25070 */
[----:B------:R-:W2:Y:S01]  /*90b0*/  S2R R9, SR_CTAID.Y ;  /* 0x0000000000097919 */ /* 0x000ea20000002600 */
[----:B------:R-:W-:Y:S01]  /*90c0*/  ULDC UR6, c[0x0][0x150] ;  /* 0x0000540000067ab9 */ /* 0x000fe20000000800 */
[----:B------:R-:W-:Y:S01]  /*90d0*/  ULDC UR7, c[0x0][0x630] ;  /* 0x00018c0000077ab9 */ /* 0x000fe20000000800 */
[----:B------:R-:W-:Y:S01]  /*90e0*/  ISETP.NE.AND.EX P1, PT, RZ, UR5, PT, P1 ;  /* 0x00000005ff007c0c */ /* 0x000fe2000bf25310 */
[----:B------:R-:W-:Y:S01]  /*90f0*/  IMAD.MOV.U32 R2, RZ, RZ, R18 ;  /* 0x000000ffff027224 */ /* 0x000fe200078e0012 */
[----:B0-----:R-:W-:-:S05]  /*9100*/  I2FP.F32.U32 R3, R11 ;  /* 0x0000000b00037245 */ /* 0x001fca0000201000 */
[----:B------:R-:W-:Y:S01]  /*9110*/  FMUL R14, R3, UR6 ;  /* 0x00000006030e7c20 */ /* 0x000fe20008400000 */
[----:B------:R-:W-:-:S05]  /*9120*/  IMAD.MOV.U32 R3, RZ, RZ, R17 ;  /* 0x000000ffff037224 */ /* 0x000fca00078e0011 */
[----:B--2---:R-:W-:Y:S05]  /*9130*/  @!P1 BRA `(.L_x_306) ;  /* 0x0000000000289947 */ /* 0x004fea0003800000 */
[----:B------:R-:W-:Y:S02]  /*9140*/  ULDC UR6, c[0x0][0x634] ;  /* 0x00018d0000067ab9 */ /* 0x000fe40000000800 */
[----:B------:R-:W-:-:S05]  /*9150*/  IADD3 R3, P1, R18, UR6, RZ ;  /* 0x0000000612037c10 */ /* 0x000fca000ff3e0ff */
[----:B------:R-:W-:-:S04]  /*9160*/  IMAD.X R13, RZ, RZ, R17, P1 ;  /* 0x000000ffff0d7224 */ /* 0x000fc800008e0611 */
[----:B------:R-:W-:-:S04]  /*9170*/  IMAD.WIDE.U32 R4, R13, UR4, RZ ;  /* 0x000000040d047c25 */ /* 0x000fc8000f8e00ff */
[----:B------:R-:W-:-:S04]  /*9180*/  IMAD.WIDE.U32 R4, P1, R3, UR5, R4 ;  /* 0x0000000503047c25 */ /* 0x000fc8000f820004 */
[----:B------:R-:W-:-:S04]  /*9190*/  IMAD.WIDE.U32 R2, R3, UR4, RZ ;  /* 0x0000000403027c25 */ /* 0x000fc8000f8e00ff */
[----:B------:R-:W-:Y:S01]  /*91a0*/  IMAD.MOV.U32 R2, RZ, RZ, R5 ;  /* 0x000000ffff027224 */ /* 0x000fe200078e0005 */
[----:B------:R-:W-:Y:S01]  /*91b0*/  IADD3 RZ, P3, R3, R4, RZ ;  /* 0x0000000403ff7210 */ /* 0x000fe20007f7e0ff */
[----:B------:R-:W-:-:S04]  /*91c0*/  IMAD.X R3, RZ, RZ, RZ, P1 ;  /* 0x000000ffff037224 */ /* 0x000fc800008e06ff */
[----:B------:R-:W-:-:S08]  /*91d0*/  IMAD.WIDE.U32.X R2, R13, UR5, R2, P3 ;  /* 0x000000050d027c25 */ /* 0x000fd000098e0402 */
.L_x_306:
[--C-:B------:R-:W-:Y:S01]  /*91e0*/  SHF.R.U64 R10, R2, UR7, R3.reuse ;  /* 0x00000007020a7c19 */ /* 0x100fe20008001203 */
[----:B------:R-:W0:Y:S01]  /*91f0*/  F2I.U32.TRUNC.NTZ R14, R14 ;  /* 0x0000000e000e7305 */ /* 0x000e22000020f000 */
[----:B------:R-:W-:Y:S01]  /*9200*/  SHF.R.U32.HI R2, RZ, UR7, R3 ;  /* 0x00000007ff027c19 */ /* 0x000fe20008011603 */
[----:B------:R-:W-:Y:S01]  /*9210*/  ULDC.64 UR4, c[0x0][0x620] ;  /* 0x0001880000047ab9 */ /* 0x000fe20000000a00 */
[----:B------:R-:W-:Y:S01]  /*9220*/  IADD3 R5, P1, RZ, -R10, RZ ;  /* 0x8000000aff057210 */ /* 0x000fe20007f3e0ff */
[----:B------:R-:W-:Y:S01]  /*9230*/  IMAD.MOV.U32 R3, RZ, RZ, R17 ;  /* 0x000000ffff037224 */ /* 0x000fe200078e0011 */
[----:B------:R-:W-:-:S03]  /*9240*/  ULDC.64 UR6, c[0x0][0x640] ;  /* 0x0001900000067ab9 */ /* 0x000fc60000000a00 */
[----:B------:R-:W-:Y:S01]  /*9250*/  IMAD.X R2, RZ, RZ, ~R2, P1 ;  /* 0x000000ffff027224 */ /* 0x000fe200008e0e02 */
[----:B------:R-:W-:-:S03]  /*9260*/  ISETP.NE.U32.AND P1, PT, RZ, UR6, PT ;  /* 0x00000006ff007c0c */ /* 0x000fc6000bf25070 */
[----:B------:R-:W-:Y:S01]  /*9270*/  IMAD R4, R2, UR4, RZ ;  /* 0x0000000402047c24 */ /* 0x000fe2000f8e02ff */
[----:B------:R-:W-:Y:S01]  /*9280*/  ISETP.NE.AND.EX P1, PT, RZ, UR7, PT, P1 ;  /* 0x00000007ff007c0c */ /* 0x000fe2000bf25310 */
[----:B------:R-:W-:-:S04]  /*9290*/  IMAD.MOV.U32 R2, RZ, RZ, R18 ;  /* 0x000000ffff027224 */ /* 0x000fc800078e0012 */
[----:B------:R-:W-:Y:S01]  /*92a0*/  IMAD.WIDE.U32 R2, R5, UR4, R2 ;  /* 0x0000000405027c25 */ /* 0x000fe2000f8e0002 */
[----:B------:R-:W-:-:S03]  /*92b0*/  ULDC UR4, c[0x0][0x618] ;  /* 0x0001860000047ab9 */ /* 0x000fc60000000800 */
[----:B------:R-:W-:Y:S01]  /*92c0*/  IMAD R5, R5, UR5, R4 ;  /* 0x0000000505057c24 */ /* 0x000fe2000f8e0204 */
[----:B------:R-:W-:Y:S01]  /*92d0*/  ULDC UR5, c[0x0][0x154] ;  /* 0x0000550000057ab9 */ /* 0x000fe20000000800 */
[----:B0-----:R-:W-:Y:S02]  /*92e0*/  IMAD.MOV R4, RZ, RZ, -R14 ;  /* 0x000000ffff047224 */ /* 0x001fe400078e0a0e */
[----:B------:R-:W0:Y:S01]  /*92f0*/  LDC R14, c[0x0][0x148] ;  /* 0x00005200ff0e7b82 */ /* 0x000e220000000800 */
[----:B------:R-:W-:Y:S02]  /*9300*/  IMAD.IADD R3, R3, 0x1, R5 ;  /* 0x0000000103037824 */ /* 0x000fe400078e0205 */
[----:B-1----:R-:W-:Y:S01]  /*9310*/  IMAD R11, R12, R4, R11 ;  /* 0x000000040c0b7224 */ /* 0x002fe200078e020b */
[----:B------:R-:W-:Y:S02]  /*9320*/  I2FP.F32.U32 R4, R9 ;  /* 0x0000000900047245 */ /* 0x000fe40000201000 */
[----:B------:R-:W-:-:S02]  /*9330*/  SHF.R.U64 R12, R2, UR4, R3 ;  /* 0x00000004020c7c19 */ /* 0x000fc40008001203 */
[----:B------:R-:W-:Y:S01]  /*9340*/  SHF.R.U32.HI R3, RZ, UR4, R3 ;  /* 0x00000004ff037c19 */ /* 0x000fe20008011603 */
[----:B------:R-:W-:Y:S01]  /*9350*/  FMUL R4, R4, UR5 ;  /* 0x0000000504047c20 */ /* 0x000fe20008400000 */
[----:B------:R-:W-:Y:S02]  /*9360*/  ULDC UR4, c[0x0][0x608] ;  /* 0x0001820000047ab9 */ /* 0x000fe40000000800 */
[--C-:B------:R-:W-:Y:S01]  /*9370*/  SHF.R.U64 R15, R12, UR4, R3.reuse ;  /* 0x000000040c0f7c19 */ /* 0x100fe20008001203 */
[----:B------:R1:W2:Y:S01]  /*9380*/  F2I.U32.TRUNC.NTZ R20, R4 ;  /* 0x0000000400147305 */ /* 0x0002a2000020f000 */
[----:B------:R-:W-:Y:S01]  /*9390*/  SHF.R.U32.HI R2, RZ, UR4, R3 ;  /* 0x00000004ff027c19 */ /* 0x000fe20008011603 */
[----:B------:R-:W-:-:S03]  /*93a0*/  ULDC UR4, c[0x0][0x658] ;  /* 0x0001960000047ab9 */ /* 0x000fc60000000800 */
[--C-:B------:R-:W-:Y:S02]  /*93b0*/  SHF.R.U64 R13, R15, UR4, R2.reuse ;  /* 0x000000040f0d7c19 */ /* 0x100fe40008001202 */
[----:B------:R-:W-:-:S03]  /*93c0*/  SHF.R.U32.HI R19, RZ, UR4, R2 ;  /* 0x00000004ff137c19 */ /* 0x000fc60008011602 */
[----:B------:R-:W-:Y:S02]  /*93d0*/  IMAD.MOV.U32 R2, RZ, RZ, R13 ;  /* 0x000000ffff027224 */ /* 0x000fe400078e000d */
[----:B------:R-:W-:Y:S01]  /*93e0*/  IMAD.MOV.U32 R3, RZ, RZ, R19 ;  /* 0x000000ffff037224 */ /* 0x000fe200078e0013 */
[----:B-1----:R-:W-:Y:S06]  /*93f0*/  @!P1 BRA `(.L_x_307) ;  /* 0x0000000000289947 */ /* 0x002fec0003800000 */
        /* <DEDUP_REMOVED lines=10> */
.L_x_307:
[----:B------:R-:W1:Y:S01]  /*94a0*/  LDC R4, c[0x0][0x65c] ;  /* 0x00019700ff047b82 */ /* 0x000e620000000800 */
[----:B------:R-:W-:Y:S01]  /*94b0*/  ULDC UR4, c[0x0][0x648] ;  /* 0x0001920000047ab9 */ /* 0x000fe20000000800 */
[----:B------:R-:W-:Y:S01]  /*94c0*/  LOP3.LUT R15, R15, UR16, RZ, 0xc0, !PT ;  /* 0x000000100f0f7c12 */ /* 0x000fe2000f8ec0ff */
[----:B--2---:R-:W-:Y:S01]  /*94d0*/  IMAD.MOV R20, RZ, RZ, -R20 ;  /* 0x000000ffff147224 */ /* 0x004fe200078e0a14 */
[----:B------:R-:W-:Y:S01]  /*94e0*/  SHF.R.U64 R2, R2, UR4, R3 ;  /* 0x0000000402027c19 */ /* 0x000fe20008001203 */
[----:B------:R-:W-:Y:S01]  /*94f0*/  ULDC UR4, c[0x0][0x638] ;  /* 0x00018e0000047ab9 */ /* 0x000fe20000000800 */
[----:B------:R-:W-:Y:S01]  /*9500*/  LOP3.LUT R12, R12, UR15, RZ, 0xc0, !PT ;  /* 0x0000000f0c0c7c12 */ /* 0x000fe2000f8ec0ff */
[----:B------:R-:W-:Y:S01]  /*9510*/  ULDC UR5, c[0x0][0x610] ;  /* 0x0001840000057ab9 */ /* 0x000fe20000000800 */
[----:B------:R-:W-:Y:S01]  /*9520*/  IMAD.MOV.U32 R3, RZ, RZ, 0x1 ;  /* 0x00000001ff037424 */ /* 0x000fe200078e00ff */
[----:B-1----:R-:W-:Y:S01]  /*9530*/  ISETP.NE.AND P1, PT, R4, 0x1, PT ;  /* 0x000000010400780c */ /* 0x002fe20003f25270 */
[----:B------:R-:W-:-:S02]  /*9540*/  IMAD.MOV R4, RZ, RZ, -R2 ;  /* 0x000000ffff047224 */ /* 0x000fc400078e0a02 */
[----:B------:R-:W-:Y:S02]  /*9550*/  IMAD R2, R2, UR17, R15 ;  /* 0x0000001102027c24 */ /* 0x000fe4000f8e020f */
[----:B------:R-:W-:Y:S01]  /*9560*/  IMAD R13, R4, UR4, R13 ;  /* 0x00000004040d7c24 */ /* 0x000fe2000f8e020d */
[----:B------:R-:W-:-:S07]  /*9570*/  ULDC UR4, c[0x0][0x600] ;  /* 0x0001800000047ab9 */ /* 0x000fce0000000800 */
[----:B0-----:R-:W-:-:S04]  /*9580*/  @P1 IMAD R11, R14, R20, R9 ;  /* 0x000000140e0b1224 */ /* 0x001fc800078e0209 */
[----:B------:R-:W-:Y:S02]  /*9590*/  IMAD R11, R2, UR5, R11 ;  /* 0x00000005020b7c24 */ /* 0x000fe4000f8e020b */
[----:B------:R-:W-:-:S05]  /*95a0*/  IMAD R2, R13, UR4, R12 ;  /* 0x000000040d027c24 */ /* 0x000fca000f8e020c */
[----:B------:R-:W-:Y:S02]  /*95b0*/  SEL R22, R2, R11, !P1 ;  /* 0x0000000b02167207 */ /* 0x000fe40004800000 */
[----:B------:R-:W-:Y:S01]  /*95c0*/  SEL R19, R11, R2, !P1 ;  /* 0x000000020b137207 */ /* 0x000fe20004800000 */
[----:B------:R-:W-:-:S07]  /*95d0*/  IMAD.MOV.U32 R2, RZ, RZ, R10 ;  /* 0x000000ffff027224 */ /* 0x000fce00078e000a */
.L_x_305:
[----:B------:R-:W-:Y:S05]  /*95e0*/  BSYNC B1 ;  /* 0x0000000000017941 */ /* 0x000fea0003800000 */
.L_x_304:
[----:B------:R-:W-:-:S13]  /*95f0*/  LOP3.LUT P1, RZ, R3, 0xff, RZ, 0xc0, !PT ;  /* 0x000000ff03ff7812 */ /* 0x000fda000782c0ff */
[----:B------:R-:W-:Y:S05]  /*9600*/  @P1 BRA `(.L_x_308) ;  /* 0xfffffff400301947 */ /* 0x000fea000383ffff */
[----:B------:R-:W-:Y:S05]  /*9610*/  BSYNC B0 ;  /* 0x0000000000007941 */ /* 0x000fea0003800000 */
.L_x_296:
[----:B------:R-:W-:-:S03]  /*9620*/  UMOV UR4, 0xffffffff ;  /* 0xffffffff00047882 */ /* 0x000fc60000000000 */
[----:B------:R-:W-:Y:S05]  /*9630*/  BRA.DIV UR4, `(.L_x_309) ;  /* 0x0000000e04c87947 */ /* 0x000fea000b800000 */
[----:B------:R-:W-:-:S13]  /*9640*/  ELECT P6, URZ, PT ;  /* 0x00000000003f782f */ /* 0x000fda00038c0000 */
.L_x_343:
[----:B------:R-:W-:Y:S04]  /*9650*/  BSSY B0, `(.L_x_310) ;  /* 0x00000cd000007945 */ /* 0x000fe80003800000 */
[----:B------:R-:W-:Y:S05]  /*9660*/  @!P6 BRA `(.L_x_311) ;  /* 0x0000000c002ce947 */ /* 0x000fea0003800000 */
[----:B------:R-:W-:-:S04]  /*9670*/  LOP3.LUT R16, R16, 0x2, RZ, 0xfc, !PT ;  /* 0x0000000210107812 */ /* 0x000fc800078efcff */
[----:B------:R-:W-:-:S13]  /*9680*/  ISETP.NE.AND P0, PT, R16, 0x3, PT ;  /* 0x000000031000780c */ /* 0x000fda0003f05270 */
[----:B------:R-:W-:Y:S05]  /*9690*/  @!P0 BRA `(.L_x_312) ;  /* 0x0000000000048947 */ /* 0x000fea0003800000 */
[----:B------:R-:W-:Y:S01]  /*96a0*/  BPT.TRAP 0x1 ;  /* 0x000000040000795c */ /* 0x000fe20000300000 */
.L_x_312:
[----:B------:R-:W0:Y:S01]  /*96b0*/  S2R R3, SR_CgaCtaId ;  /* 0x0000000000037919 */ /* 0x000e220000008800 */
[----:B------:R-:W-:Y:S02]  /*96c0*/  MOV R2, 0x400 ;  /* 0x0000040000027802 */ /* 0x000fe40000000f00 */
[----:B------:R-:W-:Y:S02]  /*96d0*/  SHF.L.U32 R4, R0, 0x1f, RZ ;  /* 0x0000001f00047819 */ /* 0x000fe400000006ff */
[----:B0-----:R-:W-:-:S05]  /*96e0*/  LEA R2, R3, R2, 0x18 ;  /* 0x0000000203027211 */ /* 0x001fca00078ec0ff */
[----:B------:R-:W-:-:S04]  /*96f0*/  VIADD R2, R2, 0xb0 ;  /* 0x000000b002027836 */ /* 0x000fc80000000000 */
[C---:B------:R-:W-:Y:S02]  /*9700*/  IMAD R9, R7.reuse, 0x8, R2 ;  /* 0x0000000807097824 */ /* 0x040fe400078e0202 */
[----:B------:R-:W-:Y:S02]  /*9710*/  VIADD R7, R7, 0x1 ;  /* 0x0000000107077836 */ /* 0x000fe40000000000 */
[----:B------:R-:W0:Y:S03]  /*9720*/  SYNCS.PHASECHK.TRANS64.TRYWAIT P0, [R9+URZ], R4 ;  /* 0x00000004090075a7 */ /* 0x000e26000800017f */
[----:B------:R-:W-:-:S04]  /*9730*/  ISETP.NE.AND P1, PT, R7, 0x16, PT ;  /* 0x000000160700780c */ /* 0x000fc80003f25270 */
[----:B------:R-:W-:Y:S02]  /*9740*/  SEL R3, RZ, 0x1, P1 ;  /* 0x00000001ff037807 */ /* 0x000fe40000800000 */
[----:B------:R-:W-:Y:S02]  /*9750*/  SEL R7, R7, RZ, P1 ;  /* 0x000000ff07077207 */ /* 0x000fe40000800000 */
[----:B------:R-:W-:-:S03]  /*9760*/  LOP3.LUT R6, R0, R3, RZ, 0x3c, !PT ;  /* 0x0000000300067212 */ /* 0x000fc600078e3cff */
[----:B------:R-:W-:Y:S01]  /*9770*/  IMAD R8, R7, 0x8, R2 ;  /* 0x0000000807087824 */ /* 0x000fe200078e0202 */
[----:B------:R-:W-:Y:S01]  /*9780*/  SHF.L.U32 R5, R6, 0x1f, RZ ;  /* 0x0000001f06057819 */ /* 0x000fe200000006ff */
[----:B0-----:R-:W-:Y:S06]  /*9790*/  @!P0 BRA `(.L_x_313) ;  /* 0x0000000c00908947 */ /* 0x001fec0003800000 */
.L_x_344:
[----:B------:R-:W1:Y:S01]  /*97a0*/  SYNCS.PHASECHK.TRANS64.TRYWAIT P0, [R8+URZ], R5 ;  /* 0x00000005080075a7 */ /* 0x000e62000800017f */
[----:B------:R-:W-:-:S05]  /*97b0*/  VIADD R0, R7, 0x1 ;  /* 0x0000000107007836 */ /* 0x000fca0000000000 */
[----:B------:R-:W-:-:S04]  /*97c0*/  ISETP.NE.AND P1, PT, R0, 0x16, PT ;  /* 0x000000160000780c */ /* 0x000fc80003f25270 */
[----:B------:R-:W-:Y:S02]  /*97d0*/  SEL R3, RZ, 0x1, P1 ;  /* 0x00000001ff037807 */ /* 0x000fe40000800000 */
[----:B------:R-:W-:Y:S02]  /*97e0*/  SEL R7, R0, RZ, P1 ;  /* 0x000000ff00077207 */ /* 0x000fe40000800000 */
[----:B------:R-:W-:-:S03]  /*97f0*/  LOP3.LUT R6, R6, R3, RZ, 0x3c, !PT ;  /* 0x0000000306067212 */ /* 0x000fc600078e3cff */
[----:B0-----:R-:W-:Y:S01]  /*9800*/  IMAD R9, R7, 0x8, R2 ;  /* 0x0000000807097824 */ /* 0x001fe200078e0202 */
[----:B------:R-:W-:Y:S01]  /*9810*/  SHF.L.U32 R4, R6, 0x1f, RZ ;  /* 0x0000001f06047819 */ /* 0x000fe200000006ff */
[----:B-1----:R-:W-:Y:S06]  /*9820*/  @!P0 BRA `(.L_x_314) ;  /* 0x0000000c00808947 */ /* 0x002fec0003800000 */
.L_x_345:
        /* <DEDUP_REMOVED lines=9> */
.L_x_346:
        /* <DEDUP_REMOVED lines=9> */
.L_x_347:
        /* <DEDUP_REMOVED lines=9> */
.L_x_348:
        /* <DEDUP_REMOVED lines=9> */
.L_x_349:
        /* <DEDUP_REMOVED lines=9> */
.L_x_350:
        /* <DEDUP_REMOVED lines=9> */
.L_x_351:
        /* <DEDUP_REMOVED lines=9> */
.L_x_352:
        /* <DEDUP_REMOVED lines=9> */
.L_x_353:
        /* <DEDUP_REMOVED lines=9> */
.L_x_354:
        /* <DEDUP_REMOVED lines=9> */
.L_x_355:
        /* <DEDUP_REMOVED lines=9> */
.L_x_356:
        /* <DEDUP_REMOVED lines=9> */
.L_x_357:
        /* <DEDUP_REMOVED lines=9> */
.L_x_358:
        /* <DEDUP_REMOVED lines=9> */
.L_x_359:
        /* <DEDUP_REMOVED lines=9> */
.L_x_360:
        /* <DEDUP_REMOVED lines=9> */
.L_x_361:
        /* <DEDUP_REMOVED lines=9> */
.L_x_362:
[----:B------:R-:W1:Y:S01]  /*a1c0*/  SYNCS.PHASECHK.TRANS64.TRYWAIT P0, [R8+URZ], R5 ;  /* 0x00000005080075a7 */ /* 0x000e62000800017f */
[----:B------:R-:W-:-:S05]  /*a1d0*/  VIADD R0, R7, 0x1 ;  /* 0x0000000107007836 */ /* 0x000fca0000000000 */
[----:B------:R-:W-:-:S04]  /*a1e0*/  ISETP.NE.AND P1, PT, R0, 0x16, PT ;  /* 0x000000160000780c */ /* 0x000fc80003f25270 */
[----:B------:R-:W-:Y:S02]  /*a1f0*/  SEL R3, RZ, 0x1, P1 ;  /* 0x00000001ff037807 */ /* 0x000fe40000800000 */
[----:B------:R-:W-:Y:S02]  /*a200*/  SEL R7, R0, RZ, P1 ;  /* 0x000000ff00077207 */ /* 0x000fe40000800000 */
[----:B0-----:R-:W-:-:S03]  /*a210*/  LOP3.LUT R9, R6, R3, RZ, 0x3c, !PT ;  /* 0x0000000306097212 */ /* 0x001fc600078e3cff */
[----:B------:R-:W-:Y:S01]  /*a220*/  IMAD R11, R7, 0x8, R2 ;  /* 0x00000008070b7824 */ /* 0x000fe200078e0202 */
[----:B------:R-:W-:Y:S01]  /*a230*/  SHF.L.U32 R6, R9, 0x1f, RZ ;  /* 0x0000001f09067819 */ /* 0x000fe200000006ff */
[----:B-1----:R-:W-:Y:S06]  /*a240*/  @!P0 BRA `(.L_x_332) ;  /* 0x0000000800608947 */ /* 0x002fec0003800000 */
.L_x_363:
[----:B------:R-:W1:Y:S01]  /*a250*/  SYNCS.PHASECHK.TRANS64.TRYWAIT P0, [R11+URZ], R6 ;  /* 0x000000060b0075a7 */ /* 0x000e62000800017f */
[----:B------:R-:W-:-:S05]  /*a260*/  VIADD R0, R7, 0x1 ;  /* 0x0000000107007836 */ /* 0x000fca0000000000 */
[----:B------:R-:W-:-:S04]  /*a270*/  ISETP.NE.AND P1, PT, R0, 0x16, PT ;  /* 0x000000160000780c */ /* 0x000fc80003f25270 */
[----:B------:R-:W-:Y:S02]  /*a280*/  SEL R4, RZ, 0x1, P1 ;  /* 0x00000001ff047807 */ /* 0x000fe40000800000 */
[----:B------:R-:W-:Y:S02]  /*a290*/  SEL R3, R0, RZ, P1 ;  /* 0x000000ff00037207 */ /* 0x000fe40000800000 */
[----:B------:R-:W-:Y:S01]  /*a2a0*/  LOP3.LUT R0, R9, R4, RZ, 0x3c, !PT ;  /* 0x0000000409007212 */ /* 0x000fe200078e3cff */
[----:B-1----:R-:W-:Y:S06]  /*a2b0*/  @!P0 BRA `(.L_x_333) ;  /* 0x0000000800588947 */ /* 0x002fec0003800000 */
.L_x_364:
[----:B------:R-:W-:Y:S01]  /*a2c0*/  IMAD R3, R3, 0x8, R2 ;  /* 0x0000000803037824 */ /* 0x000fe200078e0202 */
[----:B------:R-:W-:-:S07]  /*a2d0*/  SHF.L.U32 R0, R0, 0x1f, RZ ;  /* 0x0000001f00007819 */ /* 0x000fce00000006ff */
.L_x_334:
[----:B--2---:R2:W3:Y:S02]  /*a2e0*/  SYNCS.PHASECHK.TRANS64.TRYWAIT P0, [R3+URZ], R0 ;  /* 0x00000000030075a7 */ /* 0x0044e4000800017f */
[----:B---3--:R-:W-:Y:S05]  /*a2f0*/  @!P0 NANOSLEEP.SYNCS 0x989680 ;  /* 0x009896800000895d */ /* 0x008fea0003900000 */
[----:B------:R-:W3:Y:S02]  /*a300*/  @!P0 SYNCS.PHASECHK.TRANS64 P0, [R3+URZ], R0 ;  /* 0x00000000030085a7 */ /* 0x000ee4000800007f */
[----:B---3--:R-:W-:Y:S05]  /*a310*/  @!P0 BRA `(.L_x_334) ;  /* 0xfffffffc00f08947 */ /* 0x008fea000383ffff */
.L_x_311:
[----:B------:R-:W-:Y:S05]  /*a320*/  BSYNC B0 ;  /* 0x0000000000007941 */ /* 0x000fea0003800000 */
.L_x_310:
[----:B------:R-:W-:Y:S05]  /*a330*/  EXIT ;  /* 0x000000000000794d */ /* 0x000fea0003800000 */
.L_x_16:
[----:B-1----:R1:W2:Y:S02]  /*a340*/  SYNCS.PHASECHK.TRANS64.TRYWAIT P0, [R157+URZ], R0 ;  /* 0x000000009d0075a7 */ /* 0x0022a4000800017f */
[----:B--2---:R-:W-:Y:S05]  /*a350*/  @!P0 NANOSLEEP.SYNCS 0x989680 ;  /* 0x009896800000895d */ /* 0x004fea0003900000 */
[----:B------:R-:W2:Y:S02]  /*a360*/  @!P0 SYNCS.PHASECHK.TRANS64 P0, [R157+URZ], R0 ;  /* 0x000000009d0085a7 */ /* 0x000ea4000800007f */
[----:B--2---:R-:W-:Y:S05]  /*a370*/  @!P0 BRA `(.L_x_16) ;  /* 0xfffffffc00f08947 */ /* 0x004fea000383ffff */
[----:B------:R-:W-:Y:S05]  /*a380*/  BRA `(.L_x_335) ;  /* 0xffffff7000d47947 */ /* 0x000fea000383ffff */
.L_x_21:
[----:B--2---:R2:W3:Y:S02]  /*a390*/  SYNCS.PHASECHK.TRANS64.TRYWAIT P1, [R3+URZ], R0 ;  /* 0x00000000030075a7 */ /* 0x0044e4000802017f */
[----:B---3--:R-:W-:Y:S05]  /*a3a0*/  @!P1 NANOSLEEP.SYNCS 0x989680 ;  /* 0x009896800000995d */ /* 0x008fea0003900000 */
[----:B------:R-:W3:Y:S02]  /*a3b0*/  @!P1 SYNCS.PHASECHK.TRANS64 P1, [R3+URZ], R0 ;  /* 0x00000000030095a7 */ /* 0x000ee4000802007f */
[----:B---3--:R-:W-:Y:S05]  /*a3c0*/  @!P1 BRA `(.L_x_21) ;  /* 0xfffffffc00f09947 */ /* 0x008fea000383ffff */
[----:B------:R-:W-:Y:S05]  /*a3d0*/  BRA `(.L_x_20) ;  /* 0xffffff7400447947 */ /* 0x000fea000383ffff */
.L_x_26:
[----:B--2---:R-:W-:-:S04]  /*a3e0*/  IMAD.U32 R4, RZ, RZ, UR4 ;  /* 0x00000004ff047e24 */ /* 0x004fc8000f8e00ff */
[----:B------:R2:W3:Y:S03]  /*a3f0*/  SYNCS.PHASECHK.TRANS64.TRYWAIT P1, [R4+URZ], R3 ;  /* 0x00000003040075a7 */ /* 0x0004e6000802017f */
[----:B---3--:R-:W-:Y:S05]  /*a400*/  @!P1 NANOSLEEP.SYNCS 0x989680 ;  /* 0x009896800000995d */ /* 0x008fea0003900000 */
[----:B------:R-:W3:Y:S02]  /*a410*/  @!P1 SYNCS.PHASECHK.TRANS64 P1, [R4+URZ], R3 ;  /* 0x00000003040095a7 */ /* 0x000ee4000802007f */
[----:B---3--:R-:W-:Y:S05]  /*a420*/  @!P1 BRA `(.L_x_26) ;  /* 0xfffffffc00ec9947 */ /* 0x008fea000383ffff */
[----:B------:R-:W-:Y:S05]  /*a430*/  BRA `(.L_x_25) ;  /* 0xffffff7400b87947 */ /* 0x000fea000383ffff */
.L_x_32:
[----:B-1----:R1:W2:Y:S02]  /*a440*/  SYNCS.PHASECHK.TRANS64.TRYWAIT P0, [R157+URZ+0x10], R0 ;  /* 0x000010009d0075a7 */ /* 0x0022a4000800017f */
[----:B--2---:R-:W-:Y:S05]  /*a450*/  @!P0 NANOSLEEP.SYNCS 0x989680 ;  /* 0x009896800000895d */ /* 0x004fea0003900000 */
[----:B------:R-:W2:Y:S02]  /*a460*/  @!P0 SYNCS.PHASECHK.TRANS64 P0, [R157+URZ+0x10], R0 ;  /* 0x000010009d0085a7 */ /* 0x000ea4000800007f */
[----:B--2---:R-:W-:Y:S05]  /*a470*/  @!P0 BRA `(.L_x_32) ;  /* 0xfffffffc00f08947 */ /* 0x004fea000383ffff */
[----:B------:R-:W-:Y:S05]  /*a480*/  BRA `(.L_x_336) ;  /* 0xffffff7800947947 */ /* 0x000fea000383ffff */
.L_x_297:
[----:B------:R-:W-:Y:S01]  /*a490*/  BSSY B1, `(.L_x_337) ;  /* 0x0000006000017945 */ /* 0x000fe20003800000 */
[----:B------:R-:W-:-:S07]  /*a4a0*/  IMAD.MOV.U32 R15, RZ, RZ, -0x1 ;  /* 0xffffffffff0f7424 */ /* 0x000fce00078e00ff */
[----:B-----5:R-:W-:Y:S05]  /*a4b0*/  WARPSYNC.COLLECTIVE R15, `(.L_x_338) ;  /* 0x000000000f0c7348 */ /* 0x020fea0003c00000 */
[----:B------:R-:W-:Y:S02]  /*a4c0*/  ELECT P6, UR62, PT ;  /* 0x00000000003e782f */ /* 0x000fe400038c0000 */
[----:B------:R-:W-:Y:S01]  /*a4d0*/  MOV R14, UR62 ;  /* 0x0000003e000e7c02 */ /* 0x000fe20008000f00 */
[----:B-----5:R-:W-:Y:S10]  /*a4e0*/  ENDCOLLECTIVE ;  /* 0x000000000000791b */ /* 0x020ff40003800000 */
.L_x_338:
[----:B------:R-:W-:Y:S05]  /*a4f0*/  BSYNC B1 ;  /* 0x0000000000017941 */ /* 0x000fea0003800000 */
.L_x_337:
[----:B------:R-:W-:Y:S05]  /*a500*/  BRA `(.L_x_339) ;  /* 0xffffffe4007c7947 */ /* 0x000fea000383ffff */
.L_x_300:
[----:B0-----:R0:W1:Y:S02]  /*a510*/  SYNCS.PHASECHK.TRANS64.TRYWAIT P1, [R10+URZ+0xb0], R5 ;  /* 0x0000b0050a0075a7 */ /* 0x001064000802017f */
[----:B-1----:R-:W-:Y:S05]  /*a520*/  @!P1 NANOSLEEP.SYNCS 0x989680 ;  /* 0x009896800000995d */ /* 0x002fea0003900000 */
[----:B------:R-:W1:Y:S02]  /*a530*/  @!P1 SYNCS.PHASECHK.TRANS64 P1, [R10+URZ+0xb0], R5 ;  /* 0x0000b0050a0095a7 */ /* 0x000e64000802007f */
[----:B-1----:R-:W-:Y:S05]  /*a540*/  @!P1 BRA `(.L_x_300) ;  /* 0xfffffffc00f09947 */ /* 0x002fea000383ffff */
[----:B------:R-:W-:Y:S05]  /*a550*/  BRA `(.L_x_340) ;  /* 0xffffffe400b07947 */ /* 0x000fea000383ffff */
.L_x_309:
[----:B------:R-:W-:Y:S01]  /*a560*/  BSSY B0, `(.L_x_341) ;  /* 0x0000006000007945 */ /* 0x000fe20003800000 */
[----:B------:R-:W-:-:S07]  /*a570*/  IMAD.MOV.U32 R15, RZ, RZ, -0x1 ;  /* 0xffffffffff0f7424 */ /* 0x000fce00078e00ff */
[----:B-----5:R-:W-:Y:S05]  /*a580*/  WARPSYNC.COLLECTIVE R15, `(.L_x_342) ;  /* 0x000000000f0c7348 */ /* 0x020fea0003c00000 */
[----:B------:R-:W-:Y:S02]  /*a590*/  ELECT P6, UR62, PT ;  /* 0x00000000003e782f */ /* 0x000fe400038c0000 */
[----:B------:R-:W-:Y:S01]  /*a5a0*/  MOV R14, UR62 ;  /* 0x0000003e000e7c02 */ /* 0x000fe20008000f00 */
[----:B-----5:R-:W-:Y:S10]  /*a5b0*/  ENDCOLLECTIVE ;  /* 0x000000000000791b */ /* 0x020ff40003800000 */
.L_x_342:
[----:B------:R-:W-:Y:S05]  /*a5c0*/  BSYNC B0 ;  /* 0x0000000000007941 */ /* 0x000fea0003800000 */
.L_x_341:
[----:B------:R-:W-:Y:S05]  /*a5d0*/  BRA `(.L_x_343) ;  /* 0xfffffff0001c7947 */ /* 0x000fea000383ffff */
.L_x_313:
[----:B0-----:R0:W1:Y:S02]  /*a5e0*/  SYNCS.PHASECHK.TRANS64.TRYWAIT P0, [R9+URZ], R4 ;  /* 0x00000004090075a7 */ /* 0x001064000800017f */
[----:B-1----:R-:W-:Y:S05]  /*a5f0*/  @!P0 NANOSLEEP.SYNCS 0x989680 ;  /* 0x009896800000895d */ /* 0x002fea0003900000 */
[----:B------:R-:W1:Y:S02]  /*a600*/  @!P0 SYNCS.PHASECHK.TRANS64 P0, [R9+URZ], R4 ;  /* 0x00000004090085a7 */ /* 0x000e64000800007f */
[----:B-1----:R-:W-:Y:S05]  /*a610*/  @!P0 BRA `(.L_x_313) ;  /* 0xfffffffc00f08947 */ /* 0x002fea000383ffff */
[----:B------:R-:W-:Y:S05]  /*a620*/  BRA `(.L_x_344) ;  /* 0xfffffff0005c7947 */ /* 0x000fea000383ffff */
.L_x_314:
[----:B0-----:R0:W1:Y:S02]  /*a630*/  SYNCS.PHASECHK.TRANS64.TRYWAIT P0, [R8+URZ], R5 ;  /* 0x00000005080075a7 */ /* 0x001064000800017f */
[----:B-1----:R-:W-:Y:S05]  /*a640*/  @!P0 NANOSLEEP.SYNCS 0x989680 ;  /* 0x009896800000895d */ /* 0x002fea0003900000 */
[----:B------:R-:W1:Y:S02]  /*a650*/  @!P0 SYNCS.PHASECHK.TRANS64 P0, [R8+URZ], R5 ;  /* 0x00000005080085a7 */ /* 0x000e64000800007f */
[----:B-1----:R-:W-:Y:S05]  /*a660*/  @!P0 BRA `(.L_x_314) ;  /* 0xfffffffc00f08947 */ /* 0x002fea000383ffff */
[----:B------:R-:W-:Y:S05]  /*a670*/  BRA `(.L_x_345) ;  /* 0xfffffff0006c7947 */ /* 0x000fea000383ffff */
.L_x_315:
[----:B0-----:R0:W1:Y:S02]  /*a680*/  SYNCS.PHASECHK.TRANS64.TRYWAIT P0, [R9+URZ], R4 ;  /* 0x00000004090075a7 */ /* 0x001064000800017f */
[----:B-1----:R-:W-:Y:S05]  /*a690*/  @!P0 NANOSLEEP.SYNCS 0x989680 ;  /* 0x009896800000895d */ /* 0x002fea0003900000 */
[----:B------:R-:W1:Y:S02]  /*a6a0*/  @!P0 SYNCS.PHASECHK.TRANS64 P0, [R9+URZ], R4 ;  /* 0x00000004090085a7 */ /* 0x000e64000800007f */
[----:B-1----:R-:W-:Y:S05]  /*a6b0*/  @!P0 BRA `(.L_x_315) ;  /* 0xfffffffc00f08947 */ /* 0x002fea000383ffff */
[----:B------:R-:W-:Y:S05]  /*a6c0*/  BRA `(.L_x_346) ;  /* 0xfffffff0007c7947 */ /* 0x000fea000383ffff */
.L_x_316:
[----:B0-----:R0:W1:Y:S02]  /*a6d0*/  SYNCS.PHASECHK.TRANS64.TRYWAIT P0, [R8+URZ], R5 ;  /* 0x00000005080075a7 */ /* 0x001064000800017f */
[----:B-1----:R-:W-:Y:S05]  /*a6e0*/  @!P0 NANOSLEEP.SYNCS 0x989680 ;  /* 0x009896800000895d */ /* 0x002fea0003900000 */
[----:B------:R-:W1:Y:S02]  /*a6f0*/  @!P0 SYNCS.PHASECHK.TRANS64 P0, [R8+URZ], R5 ;  /* 0x00000005080085a7 */ /* 0x000e64000800007f */
[----:B-1----:R-:W-:Y:S05]  /*a700*/  @!P0 BRA `(.L_x_316) ;  /* 0xfffffffc00f08947 */ /* 0x002fea000383ffff */
[----:B------:R-:W-:Y:S05]  /*a710*/  BRA `(.L_x_347) ;  /* 0xfffffff0008c7947 */ /* 0x000fea000383ffff */
.L_x_317:
[----:B0-----:R0:W1:Y:S02]  /*a720*/  SYNCS.PHASECHK.TRANS64.TRYWAIT P0, [R9+URZ], R4 ;  /* 0x00000004090075a7 */ /* 0x001064000800017f */
[----:B-1----:R-:W-:Y:S05]  /*a730*/  @!P0 NANOSLEEP.SYNCS 0x989680 ;  /* 0x009896800000895d */ /* 0x002fea0003900000 */
[----:B------:R-:W1:Y:S02]  /*a740*/  @!P0 SYNCS.PHASECHK.TRANS64 P0, [R9+URZ], R4 ;  /* 0x00000004090085a7 */ /* 0x000e64000800007f */
[----:B-1----:R-:W-:Y:S05]  /*a750*/  @!P0 BRA `(.L_x_317) ;  /* 0xfffffffc00f08947 */ /* 0x002fea000383ffff */
[----:B------:R-:W-:Y:S05]  /*a760*/  BRA `(.L_x_348) ;  /* 0xfffffff0009c7947 */ /* 0x000fea000383ffff */
.L_x_318:
[----:B0-----:R0:W1:Y:S02]  /*a770*/  SYNCS.PHASECHK.TRANS64.TRYWAIT P0, [R8+URZ], R5 ;  /* 0x00000005080075a7 */ /* 0x001064000800017f */
[----:B-1----:R-:W-:Y:S05]  /*a780*/  @!P0 NANOSLEEP.SYNCS 0x989680 ;  /* 0x009896800000895d */ /* 0x002fea0003900000 */
[----:B------:R-:W1:Y:S02]  /*a790*/  @!P0 SYNCS.PHASECHK.TRANS64 P0, [R8+URZ], R5 ;  /* 0x00000005080085a7 */ /* 0x000e64000800007f */
[----:B-1----:R-:W-:Y:S05]  /*a7a0*/  @!P0 BRA `(.L_x_318) ;  /* 0xfffffffc00f08947 */ /* 0x002fea000383ffff */
[----:B------:R-:W-:Y:S05]  /*a7b0*/  BRA `(.L_x_349) ;  /* 0xfffffff000ac7947 */ /* 0x000fea000383ffff */
.L_x_319:
[----:B0-----:R0:W1:Y:S02]  /*a7c0*/  SYNCS.PHASECHK.TRANS64.TRYWAIT P0, [R9+URZ], R4 ;  /* 0x00000004090075a7 */ /* 0x001064000800017f */
[----:B-1----:R-:W-:Y:S05]  /*a7d0*/  @!P0 NANOSLEEP.SYNCS 0x989680 ;  /* 0x009896800000895d */ /* 0x002fea0003900000 */
[----:B------:R-:W1:Y:S02]  /*a7e0*/  @!P0 SYNCS.PHASECHK.TRANS64 P0, [R9+URZ], R4 ;  /* 0x00000004090085a7 */ /* 0x000e64000800007f */
[----:B-1----:R-:W-:Y:S05]  /*a7f0*/  @!P0 BRA `(.L_x_319) ;  /* 0xfffffffc00f08947 */ /* 0x002fea000383ffff */
[----:B------:R-:W-:Y:S05]  /*a800*/  BRA `(.L_x_350) ;  /* 0xfffffff000bc7947 */ /* 0x000fea000383ffff */
.L_x_320:
[----:B0-----:R0:W1:Y:S02]  /*a810*/  SYNCS.PHASECHK.TRANS64.TRYWAIT P0, [R8+URZ], R5 ;  /* 0x00000005080075a7 */ /* 0x001064000800017f */
[----:B-1----:R-:W-:Y:S05]  /*a820*/  @!P0 NANOSLEEP.SYNCS 0x989680 ;  /* 0x009896800000895d */ /* 0x002fea0003900000 */
[----:B------:R-:W1:Y:S02]  /*a830*/  @!P0 SYNCS.PHASECHK.TRANS64 P0, [R8+URZ], R5 ;  /* 0x00000005080085a7 */ /* 0x000e64000800007f */
[----:B-1----:R-:W-:Y:S05]  /*a840*/  @!P0 BRA `(.L_x_320) ;  /* 0xfffffffc00f08947 */ /* 0x002fea000383ffff */
[----:B------:R-:W-:Y:S05]  /*a850*/  BRA `(.L_x_351) ;  /* 0xfffffff000cc7947 */ /* 0x000fea000383ffff */
.L_x_321:
[----:B0-----:R0:W1:Y:S02]  /*a860*/  SYNCS.PHASECHK.TRANS64.TRYWAIT P0, [R9+URZ], R4 ;  /* 0x00000004090075a7 */ /* 0x001064000800017f */
[----:B-1----:R-:W-:Y:S05]  /*a870*/  @!P0 NANOSLEEP.SYNCS 0x989680 ;  /* 0x009896800000895d */ /* 0x002fea0003900000 */
[----:B------:R-:W1:Y:S02]  /*a880*/  @!P0 SYNCS.PHASECHK.TRANS64 P0, [R9+URZ], R4 ;  /* 0x00000004090085a7 */ /* 0x000e64000800007f */
[----:B-1----:R-:W-:Y:S05]  /*a890*/  @!P0 BRA `(.L_x_321) ;  /* 0xfffffffc00f08947 */ /* 0x002fea000383ffff */
[----:B------:R-:W-:Y:S05]  /*a8a0*/  BRA `(.L_x_352) ;  /* 0xfffffff000dc7947 */ /* 0x000fea000383ffff */
.L_x_322:
[----:B0-----:R0:W1:Y:S02]  /*a8b0*/  SYNCS.PHASECHK.TRANS64.TRYWAIT P0, [R8+URZ], R5 ;  /* 0x00000005080075a7 */ /* 0x001064000800017f */
[----:B-1----:R-:W-:Y:S05]  /*a8c0*/  @!P0 NANOSLEEP.SYNCS 0x989680 ;  /* 0x009896800000895d */ /* 0x002fea0003900000 */
[----:B------:R-:W1:Y:S02]  /*a8d0*/  @!P0 SYNCS.PHASECHK.TRANS64 P0, [R8+URZ], R5 ;  /* 0x00000005080085a7 */ /* 0x000e64000800007f */
[----:B-1----:R-:W-:Y:S05]  /*a8e0*/  @!P0 BRA `(.L_x_322) ;  /* 0xfffffffc00f08947 */ /* 0x002fea000383ffff */
[----:B------:R-:W-:Y:S05]  /*a8f0*/  BRA `(.L_x_353) ;  /* 0xfffffff000ec7947 */ /* 0x000fea000383ffff */
.L_x_323:
[----:B0-----:R0:W1:Y:S02]  /*a900*/  SYNCS.PHASECHK.TRANS64.TRYWAIT P0, [R9+URZ], R4 ;  /* 0x00000004090075a7 */ /* 0x001064000800017f */
[----:B-1----:R-:W-:Y:S05]  /*a910*/  @!P0 NANOSLEEP.SYNCS 0x989680 ;  /* 0x009896800000895d */ /* 0x002fea0003900000 */
[----:B------:R-:W1:Y:S02]  /*a920*/  @!P0 SYNCS.PHASECHK.TRANS64 P0, [R9+URZ], R4 ;  /* 0x00000004090085a7 */ /* 0x000e64000800007f */
[----:B-1----:R-:W-:Y:S05]  /*a930*/  @!P0 BRA `(.L_x_323) ;  /* 0xfffffffc00f08947 */ /* 0x002fea000383ffff */
[----:B------:R-:W-:Y:S05]  /*a940*/  BRA `(.L_x_354) ;  /* 0xfffffff000fc7947 */ /* 0x000fea000383ffff */
.L_x_324:
[----:B0-----:R0:W1:Y:S02]  /*a950*/  SYNCS.PHASECHK.TRANS64.TRYWAIT P0, [R8+URZ], R5 ;  /* 0x00000005080075a7 */ /* 0x001064000800017f */
[----:B-1----:R-:W-:Y:S05]  /*a960*/  @!P0 NANOSLEEP.SYNCS 0x989680 ;  /* 0x009896800000895d */ /* 0x002fea0003900000 */
[----:B------:R-:W1:Y:S02]  /*a970*/  @!P0 SYNCS.PHASECHK.TRANS64 P0, [R8+URZ], R5 ;  /* 0x00000005080085a7 */ /* 0x000e64000800007f */
[----:B-1----:R-:W-:Y:S05]  /*a980*/  @!P0 BRA `(.L_x_324) ;  /* 0xfffffffc00f08947 */ /* 0x002fea000383ffff */
[----:B------:R-:W-:Y:S05]  /*a990*/  BRA `(.L_x_355) ;  /* 0xfffffff4000c7947 */ /* 0x000fea000383ffff */
.L_x_325:
[----:B0-----:R0:W1:Y:S02]  /*a9a0*/  SYNCS.PHASECHK.TRANS64.TRYWAIT P0, [R9+URZ], R4 ;  /* 0x00000004090075a7 */ /* 0x001064000800017f */
[----:B-1----:R-:W-:Y:S05]  /*a9b0*/  @!P0 NANOSLEEP.SYNCS 0x989680 ;  /* 0x009896800000895d */ /* 0x002fea0003900000 */
[----:B------:R-:W1:Y:S02]  /*a9c0*/  @!P0 SYNCS.PHASECHK.TRANS64 P0, [R9+URZ], R4 ;  /* 0x00000004090085a7 */ /* 0x000e64000800007f */
[----:B-1----:R-:W-:Y:S05]  /*a9d0*/  @!P0 BRA `(.L_x_325) ;  /* 0xfffffffc00f08947 */ /* 0x002fea000383ffff */
[----:B------:R-:W-:Y:S05]  /*a9e0*/  BRA `(.L_x_356) ;  /* 0xfffffff4001c7947 */ /* 0x000fea000383ffff */
.L_x_326:
[----:B0-----:R0:W1:Y:S02]  /*a9f0*/  SYNCS.PHASECHK.TRANS64.TRYWAIT P0, [R8+URZ], R5 ;  /* 0x00000005080075a7 */ /* 0x001064000800017f */
[----:B-1----:R-:W-:Y:S05]  /*aa00*/  @!P0 NANOSLEEP.SYNCS 0x989680 ;  /* 0x009896800000895d */ /* 0x002fea0003900000 */
[----:B------:R-:W1:Y:S02]  /*aa10*/  @!P0 SYNCS.PHASECHK.TRANS64 P0, [R8+URZ], R5 ;  /* 0x00000005080085a7 */ /* 0x000e64000800007f */
[----:B-1----:R-:W-:Y:S05]  /*aa20*/  @!P0 BRA `(.L_x_326) ;  /* 0xfffffffc00f08947 */ /* 0x002fea000383ffff */
[----:B------:R-:W-:Y:S05]  /*aa30*/  BRA `(.L_x_357) ;  /* 0xfffffff4002c7947 */ /* 0x000fea000383ffff */
.L_x_327:
[----:B0-----:R0:W1:Y:S02]  /*aa40*/  SYNCS.PHASECHK.TRANS64.TRYWAIT P0, [R9+URZ], R4 ;  /* 0x00000004090075a7 */ /* 0x001064000800017f */
[----:B-1----:R-:W-:Y:S05]  /*aa50*/  @!P0 NANOSLEEP.SYNCS 0x989680 ;  /* 0x009896800000895d */ /* 0x002fea0003900000 */
[----:B------:R-:W1:Y:S02]  /*aa60*/  @!P0 SYNCS.PHASECHK.TRANS64 P0, [R9+URZ], R4 ;  /* 0x00000004090085a7 */ /* 0x000e64000800007f */
[----:B-1----:R-:W-:Y:S05]  /*aa70*/  @!P0 BRA `(.L_x_327) ;  /* 0xfffffffc00f08947 */ /* 0x002fea000383ffff */
[----:B------:R-:W-:Y:S05]  /*aa80*/  BRA `(.L_x_358) ;  /* 0xfffffff4003c7947 */ /* 0x000fea000383ffff */
.L_x_328:
[----:B0-----:R0:W1:Y:S02]  /*aa90*/  SYNCS.PHASECHK.TRANS64.TRYWAIT P0, [R8+URZ], R5 ;  /* 0x00000005080075a7 */ /* 0x001064000800017f */
[----:B-1----:R-:W-:Y:S05]  /*aaa0*/  @!P0 NANOSLEEP.SYNCS 0x989680 ;  /* 0x009896800000895d */ /* 0x002fea0003900000 */
[----:B------:R-:W1:Y:S02]  /*aab0*/  @!P0 SYNCS.PHASECHK.TRANS64 P0, [R8+URZ], R5 ;  /* 0x00000005080085a7 */ /* 0x000e64000800007f */
[----:B-1----:R-:W-:Y:S05]  /*aac0*/  @!P0 BRA `(.L_x_328) ;  /* 0xfffffffc00f08947 */ /* 0x002fea000383ffff */
[----:B------:R-:W-:Y:S05]  /*aad0*/  BRA `(.L_x_359) ;  /* 0xfffffff4004c7947 */ /* 0x000fea000383ffff */
.L_x_329:
[----:B0-----:R0:W1:Y:S02]  /*aae0*/  SYNCS.PHASECHK.TRANS64.TRYWAIT P0, [R9+URZ], R4 ;  /* 0x00000004090075a7 */ /* 0x001064000800017f */
[----:B-1----:R-:W-:Y:S05]  /*aaf0*/  @!P0 NANOSLEEP.SYNCS 0x989680 ;  /* 0x009896800000895d */ /* 0x002fea0003900000 */
[----:B------:R-:W1:Y:S02]  /*ab00*/  @!P0 SYNCS.PHASECHK.TRANS64 P0, [R9+URZ], R4 ;  /* 0x00000004090085a7 */ /* 0x000e64000800007f */
[----:B-1----:R-:W-:Y:S05]  /*ab10*/  @!P0 BRA `(.L_x_329) ;  /* 0xfffffffc00f08947 */ /* 0x002fea000383ffff */
[----:B------:R-:W-:Y:S05]  /*ab20*/  BRA `(.L_x_360) ;  /* 0xfffffff4005c7947 */ /* 0x000fea000383ffff */
.L_x_330:
[----:B0-----:R0:W1:Y:S02]  /*ab30*/  SYNCS.PHASECHK.TRANS64.TRYWAIT P0, [R8+URZ], R5 ;  /* 0x00000005080075a7 */ /* 0x001064000800017f */
[----:B-1----:R-:W-:Y:S05]  /*ab40*/  @!P0 NANOSLEEP.SYNCS 0x989680 ;  /* 0x009896800000895d */ /* 0x002fea0003900000 */
[----:B------:R-:W1:Y:S02]  /*ab50*/  @!P0 SYNCS.PHASECHK.TRANS64 P0, [R8+URZ], R5 ;  /* 0x00000005080085a7 */ /* 0x000e64000800007f */
[----:B-1----:R-:W-:Y:S05]  /*ab60*/  @!P0 BRA `(.L_x_330) ;  /* 0xfffffffc00f08947 */ /* 0x002fea000383ffff */
[----:B------:R-:W-:Y:S05]  /*ab70*/  BRA `(.L_x_361) ;  /* 0xfffffff4006c7947 */ /* 0x000fea000383ffff */
.L_x_331:
[----:B0-----:R0:W1:Y:S02]  /*ab80*/  SYNCS.PHASECHK.TRANS64.TRYWAIT P0, [R9+URZ], R4 ;  /* 0x00000004090075a7 */ /* 0x001064000800017f */
[----:B-1----:R-:W-:Y:S05]  /*ab90*/  @!P0 NANOSLEEP.SYNCS 0x989680 ;  /* 0x009896800000895d */ /* 0x002fea0003900000 */
[----:B------:R-:W1:Y:S02]  /*aba0*/  @!P0 SYNCS.PHASECHK.TRANS64 P0, [R9+URZ], R4 ;  /* 0x00000004090085a7 */ /* 0x000e64000800007f */
[----:B-1----:R-:W-:Y:S05]  /*abb0*/  @!P0 BRA `(.L_x_331) ;  /* 0xfffffffc00f08947 */ /* 0x002fea000383ffff */
[----:B------:R-:W-:Y:S05]  /*abc0*/  BRA `(.L_x_362) ;  /* 0xfffffff4007c7947 */ /* 0x000fea000383ffff */
.L_x_332:
[----:B0-----:R0:W1:Y:S02]  /*abd0*/  SYNCS.PHASECHK.TRANS64.TRYWAIT P0, [R8+URZ], R5 ;  /* 0x00000005080075a7 */ /* 0x001064000800017f */
[----:B-1----:R-:W-:Y:S05]  /*abe0*/  @!P0 NANOSLEEP.SYNCS 0x989680 ;  /* 0x009896800000895d */ /* 0x002fea0003900000 */
[----:B------:R-:W1:Y:S02]  /*abf0*/  @!P0 SYNCS.PHASECHK.TRANS64 P0, [R8+URZ], R5 ;  /* 0x00000005080085a7 */ /* 0x000e64000800007f */
[----:B-1----:R-:W-:Y:S05]  /*ac00*/  @!P0 BRA `(.L_x_332) ;  /* 0xfffffffc00f08947 */ /* 0x002fea000383ffff */
[----:B------:R-:W-:Y:S05]  /*ac10*/  BRA `(.L_x_363) ;  /* 0xfffffff4008c7947 */ /* 0x000fea000383ffff */
.L_x_333:
[----:B-1----:R1:W2:Y:S02]  /*ac20*/  SYNCS.PHASECHK.TRANS64.TRYWAIT P0, [R11+URZ], R6 ;  /* 0x000000060b0075a7 */ /* 0x0022a4000800017f */
[----:B--2---:R-:W-:Y:S05]  /*ac30*/  @!P0 NANOSLEEP.SYNCS 0x989680 ;  /* 0x009896800000895d */ /* 0x004fea0003900000 */
[----:B------:R-:W2:Y:S02]  /*ac40*/  @!P0 SYNCS.PHASECHK.TRANS64 P0, [R11+URZ], R6 ;  /* 0x000000060b0085a7 */ /* 0x000ea4000800007f */
[----:B--2---:R-:W-:Y:S05]  /*ac50*/  @!P0 BRA `(.L_x_333) ;  /* 0xfffffffc00f08947 */ /* 0x004fea000383ffff */
[----:B------:R-:W-:Y:S05]  /*ac60*/  BRA `(.L_x_364) ;  /* 0xfffffff400947947 */ /* 0x000fea000383ffff */
.L_x_365:
[----:B------:R-:W-:-:S00]  /*ac70*/  BRA `(.L_x_365) ;  /* 0xfffffffc00fc7947 */ /* 0x000fc0000383ffff */
[----:B------:R-:W-:-:S00]  /*ac80*/  NOP ;  /* 0x0000000000007918 */ /* 0x000fc00000000000 */
[----:B------:R-:W-:-:S00]  /*ac90*/  NOP ;  /* 0x0000000000007918 */ /* 0x000fc00000000000 */
[----:B------:R-:W-:-:S00]  /*aca0*/  NOP ;  /* 0x0000000000007918 */ /* 0x000fc00000000000 */
[----:B------:R-:W-:-:S00]  /*acb0*/  NOP ;  /* 0x0000000000007918 */ /* 0x000fc00000000000 */
[----:B------:R-:W-:-:S00]  /*acc0*/  NOP ;  /* 0x0000000000007918 */ /* 0x000fc00000000000 */
[----:B------:R-:W-:-:S00]  /*acd0*/  NOP ;  /* 0x0000000000007918 */ /* 0x000fc00000000000 */
[----:B------:R-:W-:-:S00]  /*ace0*/  NOP ;  /* 0x0000000000007918 */ /* 0x000fc00000000000 */
[----:B------:R-:W-:-:S00]  /*acf0*/  NOP ;  /* 0x0000000000007918 */ /* 0x000fc00000000000 */
.L_x_366:


//--------------------- .nv.global.init           --------------------------
	.section	.nv.global.init,"aw",@progbits
.nv.global.init:
	.type		$str$22,@object
	.size		$str$22,($str$23 - $str$22)
$str$22:
        /*0000*/ 	.byte	0x6b, 0x5f, 0x74, 0x69, 0x6c, 0x65, 0x5f, 0x63, 0x6f, 0x75, 0x6e, 0x74, 0x20, 0x3e, 0x3d, 0x20
        /*0010*/ 	.byte	0x31, 0x00
	.type		$str$23,@object
	.size		$str$23,(__unnamed_1 - $str$23)
$str$23:
        /*0012*/ 	.byte	0x2f, 0x74, 0x6d, 0x70, 0x2f, 0x63, 0x75, 0x74, 0x6c, 0x61, 0x73, 0x73, 0x5f, 0x73, 0x77, 0x65
        /*0022*/ 	.byte	0x65, 0x70, 0x5f, 0x73, 0x72, 0x63, 0x2f, 0x69, 0x6e, 0x63, 0x6c, 0x75, 0x64, 0x65, 0x2f, 0x63
        /*0032*/ 	.byte	0x75, 0x74, 0x6c, 0x61, 0x73, 0x73, 0x2f, 0x67, 0x65, 0x6d, 0x6d, 0x2f, 0x63, 0x6f, 0x6c, 0x6c
        /*0042*/ 	.byte	0x65, 0x63, 0x74, 0x69, 0x76, 0x65, 0x2f, 0x73, 0x6d, 0x39, 0x30, 0x5f, 0x6d, 0x6d, 0x61, 0x5f
        /*0052*/ 	.byte	0x74, 0x6d, 0x61, 0x5f, 0x67, 0x6d, 0x6d, 0x61, 0x5f, 0x73, 0x73, 0x5f, 0x77, 0x61, 0x72, 0x70
        /*0062*/ 	.byte	0x73, 0x70, 0x65, 0x63, 0x69, 0x61, 0x6c, 0x69, 0x7a, 0x65, 0x64, 0x2e, 0x68, 0x70, 0x70, 0x00
	.type		__unnamed_1,@object
	.size		__unnamed_1,(.L_0 - __unnamed_1)
__unnamed_1:
        /*0072*/ 	.byte	0x76, 0x6f, 0x69, 0x64, 0x20, 0x63, 0x75, 0x74, 0x6c, 0x61, 0x73, 0x73, 0x3a, 0x3a, 0x67, 0x65
        /* <DEDUP_REMOVED lines=171> */
        /*0b32*/ 	.byte	0x65, 0x3a, 0x3a, 0x69, 0x64, 0x65, 0x6e, 0x74, 0x69, 0x74, 0x79, 0x5d, 0x00
.L_0:


//--------------------- .nv.shared._ZN7cutlass13device_kernelINS_4gemm6kernel13GemmUniversalIN4cute5tupleIJiiiiEEENS1_10collective13CollectiveMmaINS1_34MainloopSm90TmaGmmaWarpSpecializedILi22ENS5_IJNS4_1CILi1EEESB_SB_EEENS1_32KernelTmaWarpSpecializedPingpongEEENS5_IJNSA_ILi64EEENSA_ILi256EEENSA_ILi32EEEEEEaNS5_IJlSB_lEEEaSJ_NS4_8TiledMMAINS4_8MMA_AtomIJNS4_4SM904GMMA27MMA_64x256x32_S32S8S8_SS_TNEEEENS4_6LayoutISC_NS5_IJNSA_ILi0EEESR_SR_EEEEENS5_IJNS4_10UnderscoreESU_SU_EEEEENS4_13SM90_TMA_LOADENS4_14ComposedLayoutINS4_7SwizzleILi1ELi4ELi3EEENS4_18smem_ptr_flag_bitsILi8EEENSQ_INS5_IJNSA_ILi8EEESH_EEENS5_IJSH_SB_EEEEEEEvNS4_8identityESX_S17_vS18_EENS_8epilogue10collective6detail29Sm90TmaWarpSpecializedAdapterINS1B_15DefaultEpilogueIaSJ_SJ_NS1A_6thread17LinearCombinationIaLi1EiiLNS1F_9ScaleType4KindE0ELNS_15FloatRoundStyleE2EaEENS1_15EpilogueDefaultEEEEEvvEEEEvNT_6ParamsE --------------------------
	.section	.nv.shared._ZN7cutlass13device_kernelINS_4gemm6kernel13GemmUniversalIN4cute5tupleIJiiiiEEENS1_10collective13CollectiveMmaINS1_34MainloopSm90TmaGmmaWarpSpecializedILi22ENS5_IJNS4_1CILi1EEESB_SB_EEENS1_32KernelTmaWarpSpecializedPingpongEEENS5_IJNSA_ILi64EEENSA_ILi256EEENSA_ILi32EEEEEEaNS5_IJlSB_lEEEaSJ_NS4_8TiledMMAINS4_8MMA_AtomIJNS4_4SM904GMMA27MMA_64x256x32_S32S8S8_SS_TNEEEENS4_6LayoutISC_NS5_IJNSA_ILi0EEESR_SR_EEEEENS5_IJNS4_10UnderscoreESU_SU_EEEEENS4_13SM90_TMA_LOADENS4_14ComposedLayoutINS4_7SwizzleILi1ELi4ELi3EEENS4_18smem_ptr_flag_bitsILi8EEENSQ_INS5_IJNSA_ILi8EEESH_EEENS5_IJSH_SB_EEEEEEEvNS4_8identityESX_S17_vS18_EENS_8epilogue10collective6detail29Sm90TmaWarpSpecializedAdapterINS1B_15DefaultEpilogueIaSJ_SJ_NS1A_6thread17LinearCombinationIaLi1EiiLNS1F_9ScaleType4KindE0ELNS_15FloatRoundStyleE2EaEENS1_15EpilogueDefaultEEEEEvvEEEEvNT_6ParamsE,"aw",@nobits
	.sectionflags	@""
	.align	16
	.zero		1024


//--------------------- .nv.shared.reserved.0     --------------------------
	.section	.nv.shared.reserved.0,"aw",@nobits
	.weak		__nv_reservedSMEM_offset_0_alias
	.size		__nv_reservedSMEM_offset_0_alias, 0, 0
	.other		__nv_reservedSMEM_offset_0_alias,@"STO_CUDA_RESERVED_SHARED STV_DEFAULT"
__nv_reservedSMEM_offset_0_alias:
	.zero		0


//--------------------- .nv.global                --------------------------
	.section	.nv.global,"aw",@nobits
.nv.global:
	.type		_ZN40_INTERNAL_1780f8a4_4_k_cu_9d24827c_271104cute1_E,@object
	.size		_ZN40_INTERNAL_1780f8a4_4_k_cu_9d24827c_271104cute1_E,(_ZN40_INTERNAL_1780f8a4_4_k_cu_9d24827c_271104cuda3std3__45__cpo6cbeginE - _ZN40_INTERNAL_1780f8a4_4_k_cu_9d24827c_271104cute1_E)
_ZN40_INTERNAL_1780f8a4_4_k_cu_9d24827c_271104cute1_E:
	.zero		1
	.type		_ZN40_INTERNAL_1780f8a4_4_k_cu_9d24827c_271104cuda3std3__45__cpo6cbeginE,@object
	.size		_ZN40_INTERNAL_1780f8a4_4_k_cu_9d24827c_271104cuda3std3__45__cpo6cbeginE,(_ZN40_INTERNAL_1780f8a4_4_k_cu_9d24827c_271104cuda3std3__48in_placeE - _ZN40_INTERNAL_1780f8a4_4_k_cu_9d24827c_271104cuda3std3__45__cpo6cbeginE)
_ZN40_INTERNAL_1780f8a4_4_k_cu_9d24827c_271104cuda3std3__45__cpo6cbeginE:
	.zero		1
	.type		_ZN40_INTERNAL_1780f8a4_4_k_cu_9d24827c_271104cuda3std3__48in_placeE,@object
	.size		_ZN40_INTERNAL_1780f8a4_4_k_cu_9d24827c_271104cuda3std3__48in_placeE,(_ZN40_INTERNAL_1780f8a4_4_k_cu_9d24827c_271104cuda3std6ranges3__45__cpo9iter_moveE - _ZN40_INTERNAL_1780f8a4_4_k_cu_9d24827c_271104cuda3std3__48in_placeE)
_ZN40_INTERNAL_1780f8a4_4_k_cu_9d24827c_271104cuda3std3__48in_placeE:
	.zero		1
	.type		_ZN40_INTERNAL_1780f8a4_4_k_cu_9d24827c_271104cuda3std6ranges3__45__cpo9iter_moveE,@object
	.size		_ZN40_INTERNAL_1780f8a4_4_k_cu_9d24827c_271104cuda3std6ranges3__45__cpo9iter_moveE,(_ZN40_INTERNAL_1780f8a4_4_k_cu_9d24827c_271104cuda3std3__45__cpo5beginE - _ZN40_INTERNAL_1780f8a4_4_k_cu_9d24827c_271104cuda3std6ranges3__45__cpo9iter_moveE)
_ZN40_INTERNAL_1780f8a4_4_k_cu_9d24827c_271104cuda3std6ranges3__45__cpo9iter_moveE:
	.zero		1
	.type		_ZN40_INTERNAL_1780f8a4_4_k_cu_9d24827c_271104cuda3std3__45__cpo5beginE,@object
	.size		_ZN40_INTERNAL_1780f8a4_4_k_cu_9d24827c_271104cuda3std3__45__cpo5beginE,(_ZN40_INTERNAL_1780f8a4_4_k_cu_9d24827c_271104cuda3std3__442_GLOBAL__N__1780f8a4_4_k_cu_9d24827c_271106ignoreE - _ZN40_INTERNAL_1780f8a4_4_k_cu_9d24827c_271104cuda3std3__45__cpo5beginE)
_ZN40_INTERNAL_1780f8a4_4_k_cu_9d24827c_271104cuda3std3__45__cpo5beginE:
	.zero		1
	.type		_ZN40_INTERNAL_1780f8a4_4_k_cu_9d24827c_271104cuda3std3__442_GLOBAL__N__1780f8a4_4_k_cu_9d24827c_271106ignoreE,@object
	.size		_ZN40_INTERNAL_1780f8a4_4_k_cu_9d24827c_271104cuda3std3__442_GLOBAL__N__1780f8a4_4_k_cu_9d24827c_271106ignoreE,(_ZN40_INTERNAL_1780f8a4_4_k_cu_9d24827c_271104cute7productE - _ZN40_INTERNAL_1780f8a4_4_k_cu_9d24827c_271104cuda3std3__442_GLOBAL__N__1780f8a4_4_k_cu_9d24827c_271106ignoreE)
_ZN40_INTERNAL_1780f8a4_4_k_cu_9d24827c_271104cuda3std3__442_GLOBAL__N__1780f8a4_4_k_cu_9d24827c_271106ignoreE:
	.zero		1
	.type		_ZN40_INTERNAL_1780f8a4_4_k_cu_9d24827c_271104cute7productE,@object
	.size		_ZN40_INTERNAL_1780f8a4_4_k_cu_9d24827c_271104cute7productE,(_ZN40_INTERNAL_1780f8a4_4_k_cu_9d24827c_271104cuda3std3__45__cpo3endE - _ZN40_INTERNAL_1780f8a4_4_k_cu_9d24827c_271104cute7productE)
_ZN40_INTERNAL_1780f8a4_4_k_cu_9d24827c_271104cute7productE:
	.zero		1
	.type		_ZN40_INTERNAL_1780f8a4_4_k_cu_9d24827c_271104cuda3std3__45__cpo3endE,@object
	.size		_ZN40_INTERNAL_1780f8a4_4_k_cu_9d24827c_271104cuda3std3__45__cpo3endE,(_ZN40_INTERNAL_1780f8a4_4_k_cu_9d24827c_271104cuda3std3__419piecewise_constructE - _ZN40_INTERNAL_1780f8a4_4_k_cu_9d24827c_271104cuda3std3__45__cpo3endE)
_ZN40_INTERNAL_1780f8a4_4_k_cu_9d24827c_271104cuda3std3__45__cpo3endE:
	.zero		1
	.type		_ZN40_INTERNAL_1780f8a4_4_k_cu_9d24827c_271104cuda3std3__419piecewise_constructE,@object
	.size		_ZN40_INTERNAL_1780f8a4_4_k_cu_9d24827c_271104cuda3std3__419piecewise_constructE,(_ZN40_INTERNAL_1780f8a4_4_k_cu_9d24827c_271104cuda3std3__45__cpo4cendE - _ZN40_INTERNAL_1780f8a4_4_k_cu_9d24827c_271104cuda3std3__419piecewise_constructE)
_ZN40_INTERNAL_1780f8a4_4_k_cu_9d24827c_271104cuda3std3__419piecewise_constructE:
	.zero		1
	.type		_ZN40_INTERNAL_1780f8a4_4_k_cu_9d24827c_271104cuda3std3__45__cpo4cendE,@object
	.size		_ZN40_INTERNAL_1780f8a4_4_k_cu_9d24827c_271104cuda3std3__45__cpo4cendE,(_ZN40_INTERNAL_1780f8a4_4_k_cu_9d24827c_271104cuda3std6ranges3__45__cpo4swapE - _ZN40_INTERNAL_1780f8a4_4_k_cu_9d24827c_271104cuda3std3__45__cpo4cendE)
_ZN40_INTERNAL_1780f8a4_4_k_cu_9d24827c_271104cuda3std3__45__cpo4cendE:
	.zero		1
	.type		_ZN40_INTERNAL_1780f8a4_4_k_cu_9d24827c_271104cuda3std6ranges3__45__cpo4swapE,@object
	.size		_ZN40_INTERNAL_1780f8a4_4_k_cu_9d24827c_271104cuda3std6ranges3__45__cpo4swapE,(.L_8 - _ZN40_INTERNAL_1780f8a4_4_k_cu_9d24827c_271104cuda3std6ranges3__45__cpo4swapE)
_ZN40_INTERNAL_1780f8a4_4_k_cu_9d24827c_271104cuda3std6ranges3__45__cpo4swapE:
	.zero		1
.L_8:


//--------------------- .nv.constant0._ZN7cutlass13device_kernelINS_4gemm6kernel13GemmUniversalIN4cute5tupleIJiiiiEEENS1_10collective13CollectiveMmaINS1_34MainloopSm90TmaGmmaWarpSpecializedILi22ENS5_IJNS4_1CILi1EEESB_SB_EEENS1_32KernelTmaWarpSpecializedPingpongEEENS5_IJNSA_ILi64EEENSA_ILi256EEENSA_ILi32EEEEEEaNS5_IJlSB_lEEEaSJ_NS4_8TiledMMAINS4_8MMA_AtomIJNS4_4SM904GMMA27MMA_64x256x32_S32S8S8_SS_TNEEEENS4_6LayoutISC_NS5_IJNSA_ILi0EEESR_SR_EEEEENS5_IJNS4_10UnderscoreESU_SU_EEEEENS4_13SM90_TMA_LOADENS4_14ComposedLayoutINS4_7SwizzleILi1ELi4ELi3EEENS4_18smem_ptr_flag_bitsILi8EEENSQ_INS5_IJNSA_ILi8EEESH_EEENS5_IJSH_SB_EEEEEEEvNS4_8identityESX_S17_vS18_EENS_8epilogue10collective6detail29Sm90TmaWarpSpecializedAdapterINS1B_15DefaultEpilogueIaSJ_SJ_NS1A_6thread17LinearCombinationIaLi1EiiLNS1F_9ScaleType4KindE0ELNS_15FloatRoundStyleE2EaEENS1_15EpilogueDefaultEEEEEvvEEEEvNT_6ParamsE --------------------------
	.section	.nv.constant0._ZN7cutlass13device_kernelINS_4gemm6kernel13GemmUniversalIN4cute5tupleIJiiiiEEENS1_10collective13CollectiveMmaINS1_34MainloopSm90TmaGmmaWarpSpecializedILi22ENS5_IJNS4_1CILi1EEESB_SB_EEENS1_32KernelTmaWarpSpecializedPingpongEEENS5_IJNSA_ILi64EEENSA_ILi256EEENSA_ILi32EEEEEEaNS5_IJlSB_lEEEaSJ_NS4_8TiledMMAINS4_8MMA_AtomIJNS4_4SM904GMMA27MMA_64x256x32_S32S8S8_SS_TNEEEENS4_6LayoutISC_NS5_IJNSA_ILi0EEESR_SR_EEEEENS5_IJNS4_10UnderscoreESU_SU_EEEEENS4_13SM90_TMA_LOADENS4_14ComposedLayoutINS4_7SwizzleILi1ELi4ELi3EEENS4_18smem_ptr_flag_bitsILi8EEENSQ_INS5_IJNSA_ILi8EEESH_EEENS5_IJSH_SB_EEEEEEEvNS4_8identityESX_S17_vS18_EENS_8epilogue10collective6detail29Sm90TmaWarpSpecializedAdapterINS1B_15DefaultEpilogueIaSJ_SJ_NS1A_6thread17LinearCombinationIaLi1EiiLNS1F_9ScaleType4KindE0ELNS_15FloatRoundStyleE2EaEENS1_15EpilogueDefaultEEEEEvvEEEEvNT_6ParamsE,"a",@progbits
	.sectionflags	@""
	.align	4
.nv.constant0._ZN7cutlass13device_kernelINS_4gemm6kernel13GemmUniversalIN4cute5tupleIJiiiiEEENS1_10collective13CollectiveMmaINS1_34MainloopSm90TmaGmmaWarpSpecializedILi22ENS5_IJNS4_1CILi1EEESB_SB_EEENS1_32KernelTmaWarpSpecializedPingpongEEENS5_IJNSA_ILi64EEENSA_ILi256EEENSA_ILi32EEEEEEaNS5_IJlSB_lEEEaSJ_NS4_8TiledMMAINS4_8MMA_AtomIJNS4_4SM904GMMA27MMA_64x256x32_S32S8S8_SS_TNEEEENS4_6LayoutISC_NS5_IJNSA_ILi0EEESR_SR_EEEEENS5_IJNS4_10UnderscoreESU_SU_EEEEENS4_13SM90_TMA_LOADENS4_14ComposedLayoutINS4_7SwizzleILi1ELi4ELi3EEENS4_18smem_ptr_flag_bitsILi8EEENSQ_INS5_IJNSA_ILi8EEESH_EEENS5_IJSH_SB_EEEEEEEvNS4_8identityESX_S17_vS18_EENS_8epilogue10collective6detail29Sm90TmaWarpSpecializedAdapterINS1B_15DefaultEpilogueIaSJ_SJ_NS1A_6thread17LinearCombinationIaLi1EiiLNS1F_9ScaleType4KindE0ELNS_15FloatRoundStyleE2EaEENS1_15EpilogueDefaultEEEEEvvEEEEvNT_6ParamsE:
	.zero		1664


//--------------------- SYMBOLS --------------------------

	.type		.nv.reservedSmem.offset0,@object
	.size		.nv.reservedSmem.offset0,0x4
	.type		__assertfail,@function
